// auto-generated by cutlass_sweep.gemm — config: {"arch": "sm_90", "cluster_m": 1, "cluster_n": 1, "dtype": "fp16", "dtype_b": "fp16", "layout": "nt", "stages": 0, "tile_k": 32, "tile_m": 512, "tile_n": 96}
#include "cutlass/cutlass.h"
#include "cutlass/gemm/collective/collective_builder.hpp"
#include "cutlass/gemm/device/gemm_universal_adapter.h"
#include "cutlass/gemm/kernel/gemm_universal.hpp"
#include "cutlass/epilogue/collective/collective_builder.hpp"

using ElemA = cutlass::half_t;
using ElemB = cutlass::half_t;
using ElemCD = cutlass::half_t;
using Acc  = float;
using TileShape    = cute::Shape<cute::_512, cute::_96, cute::_32>;
using ClusterShape = cute::Shape<cute::_1, cute::_1, cute::_1>;

using CollectiveEpilogue = typename cutlass::epilogue::collective::CollectiveBuilder<
    cutlass::arch::Sm90, cutlass::arch::OpClassTensorOp,
    TileShape, ClusterShape,
    cutlass::epilogue::collective::EpilogueTileAuto,
    Acc, Acc,
    ElemCD, cutlass::layout::RowMajor, 128 / cutlass::sizeof_bits<ElemCD>::value,
    ElemCD, cutlass::layout::RowMajor, 128 / cutlass::sizeof_bits<ElemCD>::value,
    cutlass::epilogue::collective::EpilogueScheduleAuto
  >::CollectiveOp;

using CollectiveMainloop = typename cutlass::gemm::collective::CollectiveBuilder<
    cutlass::arch::Sm90, cutlass::arch::OpClassTensorOp,
    ElemA, cutlass::layout::RowMajor, 128 / cutlass::sizeof_bits<ElemA>::value,
    ElemB, cutlass::layout::ColumnMajor, 128 / cutlass::sizeof_bits<ElemB>::value,
    Acc,
    TileShape, ClusterShape,
    cutlass::gemm::collective::StageCountAutoCarveout<static_cast<int>(sizeof(typename CollectiveEpilogue::SharedStorage))>,
    cutlass::gemm::collective::KernelScheduleAuto
  >::CollectiveOp;

using GemmKernel = cutlass::gemm::kernel::GemmUniversal<
    cute::Shape<int,int,int,int>,
    CollectiveMainloop,
    CollectiveEpilogue
>;
using Gemm = cutlass::gemm::device::GemmUniversalAdapter<GemmKernel>;

// Force the device kernel symbol into the cubin without needing a host main.
auto* _anchor = &cutlass::device_kernel<GemmKernel>;


// ===== COMPILED SASS (sm_90a) =====

	.target	sm_90a

	.elftype	@"ET_EXEC"


//--------------------- .note.nv.tkinfo           --------------------------
	.section	.note.nv.tkinfo,"",@"SHT_NOTE"
	.sectionflags	@"SHF_NOTE_NV_TKINFO"
	.tkinfo
        /*0018*/ 	.word	0x00000002
        /*0030*/ 	.string	""
        /*0030*/ 	.string	"ptxas"
        /*0030*/ 	.string	"Cuda compilation tools, release 13.0, V13.0.88"
        /*0030*/ 	.string	"Build cuda_13.0.r13.0/compiler.36424714_0"
        /*0030*/ 	.string	"-arch sm_90a -m 64 "



//--------------------- .note.nv.cuinfo           --------------------------
	.section	.note.nv.cuinfo,"",@"SHT_NOTE"
	.sectionflags	@"SHF_NOTE_NV_CUINFO"
        /*0018*/ 	.short	0x0002
        /*001a*/ 	.short	0x005a
        /*001c*/ 	.short	0x0082
	.zero		2


//--------------------- .nv.info                  --------------------------
	.section	.nv.info,"",@"SHT_CUDA_INFO"
	.align	4


	//----- nvinfo : EIATTR_REGCOUNT
	.align		4
        /*0000*/ 	.byte	0x04, 0x2f
        /*0002*/ 	.short	(.L_15 - .L_14)
	.align		4
.L_14:
        /*0004*/ 	.word	index@(_ZN7cutlass13device_kernelINS_4gemm6kernel13GemmUniversalIN4cute5tupleIJiiiiEEENS1_10collective13CollectiveMmaINS1_34MainloopSm90TmaGmmaWarpSpecializedILi5ENS5_IJNS4_1CILi1EEESB_SB_EEENS1_35KernelTmaWarpSpecializedCooperativeEEENS5_IJNSA_ILi512EEENSA_ILi96EEENSA_ILi32EEEEEENS_6half_tENS5_IJlSB_lEEESJ_SK_NS4_8TiledMMAINS4_8MMA_AtomIJNS4_4SM904GMMA25MMA_64x96x16_F32F16F16_SSILNSO_5MajorE0ELSQ_0ELNSO_7ScaleInE1ELSR_1EEEEEENS4_6LayoutINS5_IJNSA_ILi2EEESB_SB_EEENS5_IJSB_NSA_ILi0EEESX_EEEEENS5_IJNS4_10UnderscoreES10_S10_EEEEENS4_13SM90_TMA_LOADENS4_14ComposedLayoutINS4_7SwizzleILi2ELi4ELi3EEENS4_18smem_ptr_flag_bitsILi16EEENSU_INS5_IJNSA_ILi8EEESH_EEENS5_IJSH_SB_EEEEEEEvNS4_8identityES13_S1D_vS1E_EENS_8epilogue10collective6detail29Sm90TmaWarpSpecializedAdapterINS1H_15DefaultEpilogueISJ_SK_SK_NS1G_6thread17LinearCombinationISJ_Li1EffLNS1L_9ScaleType4KindE0ELNS_15FloatRoundStyleE2ESJ_EENS1_15EpilogueDefaultEEEEEvvEEEEvNT_6ParamsE)
        /*0008*/ 	.word	0x000000a8


	//----- nvinfo : EIATTR_FRAME_SIZE
	.align		4
.L_15:
        /*000c*/ 	.byte	0x04, 0x11
        /*000e*/ 	.short	(.L_17 - .L_16)
	.align		4
.L_16:
        /*0010*/ 	.word	index@(_ZN7cutlass13device_kernelINS_4gemm6kernel13GemmUniversalIN4cute5tupleIJiiiiEEENS1_10collective13CollectiveMmaINS1_34MainloopSm90TmaGmmaWarpSpecializedILi5ENS5_IJNS4_1CILi1EEESB_SB_EEENS1_35KernelTmaWarpSpecializedCooperativeEEENS5_IJNSA_ILi512EEENSA_ILi96EEENSA_ILi32EEEEEENS_6half_tENS5_IJlSB_lEEESJ_SK_NS4_8TiledMMAINS4_8MMA_AtomIJNS4_4SM904GMMA25MMA_64x96x16_F32F16F16_SSILNSO_5MajorE0ELSQ_0ELNSO_7ScaleInE1ELSR_1EEEEEENS4_6LayoutINS5_IJNSA_ILi2EEESB_SB_EEENS5_IJSB_NSA_ILi0EEESX_EEEEENS5_IJNS4_10UnderscoreES10_S10_EEEEENS4_13SM90_TMA_LOADENS4_14ComposedLayoutINS4_7SwizzleILi2ELi4ELi3EEENS4_18smem_ptr_flag_bitsILi16EEENSU_INS5_IJNSA_ILi8EEESH_EEENS5_IJSH_SB_EEEEEEEvNS4_8identityES13_S1D_vS1E_EENS_8epilogue10collective6detail29Sm90TmaWarpSpecializedAdapterINS1H_15DefaultEpilogueISJ_SK_SK_NS1G_6thread17LinearCombinationISJ_Li1EffLNS1L_9ScaleType4KindE0ELNS_15FloatRoundStyleE2ESJ_EENS1_15EpilogueDefaultEEEEEvvEEEEvNT_6ParamsE)
        /*0014*/ 	.word	0x00000000


	//----- nvinfo : EIATTR_MIN_STACK_SIZE
	.align		4
.L_17:
        /*0018*/ 	.byte	0x04, 0x12
        /*001a*/ 	.short	(.L_19 - .L_18)
	.align		4
.L_18:
        /*001c*/ 	.word	index@(_ZN7cutlass13device_kernelINS_4gemm6kernel13GemmUniversalIN4cute5tupleIJiiiiEEENS1_10collective13CollectiveMmaINS1_34MainloopSm90TmaGmmaWarpSpecializedILi5ENS5_IJNS4_1CILi1EEESB_SB_EEENS1_35KernelTmaWarpSpecializedCooperativeEEENS5_IJNSA_ILi512EEENSA_ILi96EEENSA_ILi32EEEEEENS_6half_tENS5_IJlSB_lEEESJ_SK_NS4_8TiledMMAINS4_8MMA_AtomIJNS4_4SM904GMMA25MMA_64x96x16_F32F16F16_SSILNSO_5MajorE0ELSQ_0ELNSO_7ScaleInE1ELSR_1EEEEEENS4_6LayoutINS5_IJNSA_ILi2EEESB_SB_EEENS5_IJSB_NSA_ILi0EEESX_EEEEENS5_IJNS4_10UnderscoreES10_S10_EEEEENS4_13SM90_TMA_LOADENS4_14ComposedLayoutINS4_7SwizzleILi2ELi4ELi3EEENS4_18smem_ptr_flag_bitsILi16EEENSU_INS5_IJNSA_ILi8EEESH_EEENS5_IJSH_SB_EEEEEEEvNS4_8identityES13_S1D_vS1E_EENS_8epilogue10collective6detail29Sm90TmaWarpSpecializedAdapterINS1H_15DefaultEpilogueISJ_SK_SK_NS1G_6thread17LinearCombinationISJ_Li1EffLNS1L_9ScaleType4KindE0ELNS_15FloatRoundStyleE2ESJ_EENS1_15EpilogueDefaultEEEEEvvEEEEvNT_6ParamsE)
        /*0020*/ 	.word	0x00000000
.L_19:


//--------------------- .nv.compat                --------------------------
	.section	.nv.compat,"",@"SHT_CUDA_COMPAT_INFO"
	.align	4
        /*0000*/ 	.byte	0x02, 0x09, 0x01, 0x00, 0x02, 0x02, 0x04, 0x00, 0x02, 0x05, 0x05, 0x00, 0x03, 0x07, 0x01, 0x01
        /*0010*/ 	.byte	0x02, 0x03, 0x01, 0x00, 0x02, 0x06, 0x01, 0x00, 0x04, 0x0b, 0x08, 0x00, 0x00, 0x00, 0x00, 0x00
        /*0020*/ 	.byte	0x00, 0x00, 0x00, 0x00


//--------------------- .nv.info._ZN7cutlass13device_kernelINS_4gemm6kernel13GemmUniversalIN4cute5tupleIJiiiiEEENS1_10collective13CollectiveMmaINS1_34MainloopSm90TmaGmmaWarpSpecializedILi5ENS5_IJNS4_1CILi1EEESB_SB_EEENS1_35KernelTmaWarpSpecializedCooperativeEEENS5_IJNSA_ILi512EEENSA_ILi96EEENSA_ILi32EEEEEENS_6half_tENS5_IJlSB_lEEESJ_SK_NS4_8TiledMMAINS4_8MMA_AtomIJNS4_4SM904GMMA25MMA_64x96x16_F32F16F16_SSILNSO_5MajorE0ELSQ_0ELNSO_7ScaleInE1ELSR_1EEEEEENS4_6LayoutINS5_IJNSA_ILi2EEESB_SB_EEENS5_IJSB_NSA_ILi0EEESX_EEEEENS5_IJNS4_10UnderscoreES10_S10_EEEEENS4_13SM90_TMA_LOADENS4_14ComposedLayoutINS4_7SwizzleILi2ELi4ELi3EEENS4_18smem_ptr_flag_bitsILi16EEENSU_INS5_IJNSA_ILi8EEESH_EEENS5_IJSH_SB_EEEEEEEvNS4_8identityES13_S1D_vS1E_EENS_8epilogue10collective6detail29Sm90TmaWarpSpecializedAdapterINS1H_15DefaultEpilogueISJ_SK_SK_NS1G_6thread17LinearCombinationISJ_Li1EffLNS1L_9ScaleType4KindE0ELNS_15FloatRoundStyleE2ESJ_EENS1_15EpilogueDefaultEEEEEvvEEEEvNT_6ParamsE --------------------------
	.section	.nv.info._ZN7cutlass13device_kernelINS_4gemm6kernel13GemmUniversalIN4cute5tupleIJiiiiEEENS1_10collective13CollectiveMmaINS1_34MainloopSm90TmaGmmaWarpSpecializedILi5ENS5_IJNS4_1CILi1EEESB_SB_EEENS1_35KernelTmaWarpSpecializedCooperativeEEENS5_IJNSA_ILi512EEENSA_ILi96EEENSA_ILi32EEEEEENS_6half_tENS5_IJlSB_lEEESJ_SK_NS4_8TiledMMAINS4_8MMA_AtomIJNS4_4SM904GMMA25MMA_64x96x16_F32F16F16_SSILNSO_5MajorE0ELSQ_0ELNSO_7ScaleInE1ELSR_1EEEEEENS4_6LayoutINS5_IJNSA_ILi2EEESB_SB_EEENS5_IJSB_NSA_ILi0EEESX_EEEEENS5_IJNS4_10UnderscoreES10_S10_EEEEENS4_13SM90_TMA_LOADENS4_14ComposedLayoutINS4_7SwizzleILi2ELi4ELi3EEENS4_18smem_ptr_flag_bitsILi16EEENSU_INS5_IJNSA_ILi8EEESH_EEENS5_IJSH_SB_EEEEEEEvNS4_8identityES13_S1D_vS1E_EENS_8epilogue10collective6detail29Sm90TmaWarpSpecializedAdapterINS1H_15DefaultEpilogueISJ_SK_SK_NS1G_6thread17LinearCombinationISJ_Li1EffLNS1L_9ScaleType4KindE0ELNS_15FloatRoundStyleE2ESJ_EENS1_15EpilogueDefaultEEEEEvvEEEEvNT_6ParamsE,"",@"SHT_CUDA_INFO"
	.sectionflags	@""
	.align	4


	//----- nvinfo : EIATTR_CUDA_API_VERSION
	.align		4
        /*0000*/ 	.byte	0x04, 0x37
        /*0002*/ 	.short	(.L_21 - .L_20)
.L_20:
        /*0004*/ 	.word	0x00000082


	//----- nvinfo : EIATTR_KPARAM_INFO
	.align		4
.L_21:
        /*0008*/ 	.byte	0x04, 0x17
        /*000a*/ 	.short	(.L_23 - .L_22)
.L_22:
        /*000c*/ 	.word	0x00000000
        /*0010*/ 	.short	0x0000
        /*0012*/ 	.short	0x0070
        /*0014*/ 	.byte	0x00, 0xf0, 0x01, 0x10


	//----- nvinfo : EIATTR_SPARSE_MMA_MASK
	.align		4
.L_23:
        /*0018*/ 	.byte	0x03, 0x50
        /*001a*/ 	.short	0x0000


	//----- nvinfo : EIATTR_MAXREG_COUNT
	.align		4
        /*001c*/ 	.byte	0x03, 0x1b
        /*001e*/ 	.short	0x00a8


	//----- nvinfo : EIATTR_NUM_BARRIERS
	.align		4
        /*0020*/ 	.byte	0x02, 0x4c
        /*0022*/ 	.byte	0x01
	.zero		1


	//----- nvinfo : EIATTR_EXTERNS
	.align		4
        /*0024*/ 	.byte	0x04, 0x0f
        /*0026*/ 	.short	(.L_25 - .L_24)


	//   ....[0]....
	.align		4
.L_24:
        /*0028*/ 	.word	index@(__assertfail)


	//----- nvinfo : EIATTR_MERCURY_ISA_VERSION
	.align		4
.L_25:
        /*002c*/ 	.byte	0x03, 0x5f
        /*002e*/ 	.short	0x0101


	//----- nvinfo : EIATTR_INT_WARP_WIDE_INSTR_OFFSETS
	.align		4
        /*0030*/ 	.byte	0x04, 0x31
        /*0032*/ 	.short	(.L_27 - .L_26)


	//   ....[0]....
.L_26:
        /*0034*/ 	.word	0x00000510


	//   ....[1]....
        /*0038*/ 	.word	0x00000520


	//   ....[2]....
        /*003c*/ 	.word	0x000005b0


	//----- nvinfo : EIATTR_COOP_GROUP_MASK_REGIDS
	.align		4
.L_27:
        /*0040*/ 	.byte	0x04, 0x29
        /*0042*/ 	.short	(.L_29 - .L_28)


	//   ....[0]....
.L_28:
        /*0044*/ 	.word	0xffffffff


	//   ....[1]....
        /*0048*/ 	.word	0xffffffff


	//   ....[2]....
        /*004c*/ 	.word	0xffffffff


	//   ....[3]....
        /*0050*/ 	.word	0xffffffff


	//   ....[4]....
        /*0054*/ 	.word	0xffffffff


	//----- nvinfo : EIATTR_COOP_GROUP_INSTR_OFFSETS
	.align		4
.L_29:
        /*0058*/ 	.byte	0x04, 0x28
        /*005a*/ 	.short	(.L_31 - .L_30)


	//   ....[0]....
.L_30:
        /*005c*/ 	.word	0x00000060


	//   ....[1]....
        /*0060*/ 	.word	0x00000070


	//   ....[2]....
        /*0064*/ 	.word	0x00000190


	//   ....[3]....
        /*0068*/ 	.word	0x000003c0


	//   ....[4]....
        /*006c*/ 	.word	0x00001130


	//----- nvinfo : EIATTR_REG_RECONFIG
	.align		4
.L_31:
        /*0070*/ 	.byte	0x01, 0x54
	.zero		2


	//----- nvinfo : EIATTR_SYSCALL_OFFSETS
	.align		4
        /*0074*/ 	.byte	0x04, 0x46
        /*0076*/ 	.short	(.L_33 - .L_32)


	//   ....[0]....
.L_32:
        /*0078*/ 	.word	0x000012f0


	//----- nvinfo : EIATTR_MBARRIER_INSTR_OFFSETS
	.align		4
.L_33:
        /*007c*/ 	.byte	0x04, 0x39
        /*007e*/ 	.short	(.L_35 - .L_34)


	//   ....[0]....
.L_34:
        /*0080*/ 	.word	0x00000310
        /*0084*/ 	.word	0x000000ff
        /*0088*/ 	.word	0x00000000
        /*008c*/ 	.short	0x0100
        /*008e*/ 	.byte	0x08
	.zero		1


	//   ....[1]....
        /*0090*/ 	.word	0x00000320
        /*0094*/ 	.word	0x000000ff
        /*0098*/ 	.word	0x00000028
        /*009c*/ 	.short	0x0100
        /*009e*/ 	.byte	0x08
	.zero		1


	//   ....[2]....
        /*00a0*/ 	.word	0x00000330
        /*00a4*/ 	.word	0x000000ff
        /*00a8*/ 	.word	0x00000008
        /*00ac*/ 	.short	0x0100
        /*00ae*/ 	.byte	0x08
	.zero		1


	//   ....[3]....
        /*00b0*/ 	.word	0x00000340
        /*00b4*/ 	.word	0x000000ff
        /*00b8*/ 	.word	0x00000030
        /*00bc*/ 	.short	0x0100
        /*00be*/ 	.byte	0x08
	.zero		1


	//   ....[4]....
        /*00c0*/ 	.word	0x00000350
        /*00c4*/ 	.word	0x000000ff
        /*00c8*/ 	.word	0x00000010
        /*00cc*/ 	.short	0x0100
        /*00ce*/ 	.byte	0x08
	.zero		1


	//   ....[5]....
        /*00d0*/ 	.word	0x00000360
        /*00d4*/ 	.word	0x000000ff
        /*00d8*/ 	.word	0x00000038
        /*00dc*/ 	.short	0x0100
        /*00de*/ 	.byte	0x08
	.zero		1


	//   ....[6]....
        /*00e0*/ 	.word	0x00000370
        /*00e4*/ 	.word	0x000000ff
        /*00e8*/ 	.word	0x00000018
        /*00ec*/ 	.short	0x0100
        /*00ee*/ 	.byte	0x08
	.zero		1


	//   ....[7]....
        /*00f0*/ 	.word	0x00000380
        /*00f4*/ 	.word	0x000000ff
        /*00f8*/ 	.word	0x00000040
        /*00fc*/ 	.short	0x0100
        /*00fe*/ 	.byte	0x08
	.zero		1


	//   ....[8]....
        /*0100*/ 	.word	0x00000390
        /*0104*/ 	.word	0x000000ff
        /*0108*/ 	.word	0x00000020
        /*010c*/ 	.short	0x0100
        /*010e*/ 	.byte	0x08
	.zero		1


	//   ....[9]....
        /*0110*/ 	.word	0x000003a0
        /*0114*/ 	.word	0x000000ff
        /*0118*/ 	.word	0x00000048
        /*011c*/ 	.short	0x0100
        /*011e*/ 	.byte	0x08
	.zero		1


	//   ....[10]....
        /*0120*/ 	.word	0x00000630
        /*0124*/ 	.word	0x000000ff
        /*0128*/ 	.word	0x00000060
        /*012c*/ 	.short	0x0100
        /*012e*/ 	.byte	0x10
	.zero		1


	//   ....[11]....
        /*0130*/ 	.word	0x000006a0
        /*0134*/ 	.word	0x000000ff
        /*0138*/ 	.word	0x00000068
        /*013c*/ 	.short	0x0100
        /*013e*/ 	.byte	0x10
	.zero		1


	//   ....[12]....
        /*0140*/ 	.word	0x00001390
        /*0144*/ 	.word	0x00000003
        /*0148*/ 	.word	0x00000000
        /*014c*/ 	.short	0x010a
        /*014e*/ 	.byte	0x3f
	.zero		1


	//   ....[13]....
        /*0150*/ 	.word	0x000013d0
        /*0154*/ 	.word	0x00000003
        /*0158*/ 	.word	0x00000000
        /*015c*/ 	.short	0x010a
        /*015e*/ 	.byte	0x3f
	.zero		1


	//   ....[14]....
        /*0160*/ 	.word	0x00001850
        /*0164*/ 	.word	0x000000ff
        /*0168*/ 	.word	0x00000000
        /*016c*/ 	.short	0x010a
        /*016e*/ 	.byte	0x08
	.zero		1


	//   ....[15]....
        /*0170*/ 	.word	0x00001890
        /*0174*/ 	.word	0x000000ff
        /*0178*/ 	.word	0x00000000
        /*017c*/ 	.short	0x010a
        /*017e*/ 	.byte	0x08
	.zero		1


	//   ....[16]....
        /*0180*/ 	.word	0x00001c00
        /*0184*/ 	.word	0x000000ff
        /*0188*/ 	.word	0x00000000
        /*018c*/ 	.short	0x0101
        /*018e*/ 	.byte	0x08
	.zero		1


	//   ....[17]....
        /*0190*/ 	.word	0x00001dc0
        /*0194*/ 	.word	0x00000000
        /*0198*/ 	.word	0x00000000
        /*019c*/ 	.short	0x0101
        /*019e*/ 	.byte	0x3f
	.zero		1


	//   ....[18]....
        /*01a0*/ 	.word	0x0000fc60
        /*01a4*/ 	.word	0x0000000d
        /*01a8*/ 	.word	0x00000028
        /*01ac*/ 	.short	0x010a
        /*01ae*/ 	.byte	0x3f
	.zero		1


	//   ....[19]....
        /*01b0*/ 	.word	0x0000fff0
        /*01b4*/ 	.word	0x00000004
        /*01b8*/ 	.word	0x00000068
        /*01bc*/ 	.short	0x0101
        /*01be*/ 	.byte	0x3f
	.zero		1


	//   ....[20]....
        /*01c0*/ 	.word	0x00010780
        /*01c4*/ 	.word	0x00000007
        /*01c8*/ 	.word	0x00000000
        /*01cc*/ 	.short	0x010a
        /*01ce*/ 	.byte	0x3f
	.zero		1


	//   ....[21]....
        /*01d0*/ 	.word	0x00010800
        /*01d4*/ 	.word	0x00000009
        /*01d8*/ 	.word	0x00000000
        /*01dc*/ 	.short	0x010a
        /*01de*/ 	.byte	0x3f
	.zero		1


	//   ....[22]....
        /*01e0*/ 	.word	0x00010890
        /*01e4*/ 	.word	0x00000006
        /*01e8*/ 	.word	0x00000000
        /*01ec*/ 	.short	0x010a
        /*01ee*/ 	.byte	0x3f
	.zero		1


	//   ....[23]....
        /*01f0*/ 	.word	0x00010920
        /*01f4*/ 	.word	0x00000009
        /*01f8*/ 	.word	0x00000000
        /*01fc*/ 	.short	0x010a
        /*01fe*/ 	.byte	0x3f
	.zero		1


	//   ....[24]....
        /*0200*/ 	.word	0x000109b0
        /*0204*/ 	.word	0x00000003
        /*0208*/ 	.word	0x00000000
        /*020c*/ 	.short	0x010a
        /*020e*/ 	.byte	0x3f
	.zero		1


	//   ....[25]....
        /*0210*/ 	.word	0x00010a10
        /*0214*/ 	.word	0x00000003
        /*0218*/ 	.word	0x00000000
        /*021c*/ 	.short	0x010a
        /*021e*/ 	.byte	0x3f
	.zero		1


	//   ....[26]....
        /*0220*/ 	.word	0x00010a70
        /*0224*/ 	.word	0x00000005
        /*0228*/ 	.word	0x00000000
        /*022c*/ 	.short	0x010a
        /*022e*/ 	.byte	0x3f
	.zero		1


	//   ....[27]....
        /*0230*/ 	.word	0x00010b40
        /*0234*/ 	.word	0x0000000d
        /*0238*/ 	.word	0x00000028
        /*023c*/ 	.short	0x010a
        /*023e*/ 	.byte	0x3f
	.zero		1


	//   ....[28]....
        /*0240*/ 	.word	0x00010c10
        /*0244*/ 	.word	0x00000007
        /*0248*/ 	.word	0x00000000
        /*024c*/ 	.short	0x010a
        /*024e*/ 	.byte	0x3f
	.zero		1


	//   ....[29]....
        /*0250*/ 	.word	0x00010c60
        /*0254*/ 	.word	0x00000009
        /*0258*/ 	.word	0x00000000
        /*025c*/ 	.short	0x010a
        /*025e*/ 	.byte	0x3f
	.zero		1


	//   ....[30]....
        /*0260*/ 	.word	0x00010cb0
        /*0264*/ 	.word	0x00000006
        /*0268*/ 	.word	0x00000000
        /*026c*/ 	.short	0x010a
        /*026e*/ 	.byte	0x3f
	.zero		1


	//   ....[31]....
        /*0270*/ 	.word	0x00010d00
        /*0274*/ 	.word	0x00000009
        /*0278*/ 	.word	0x00000000
        /*027c*/ 	.short	0x010a
        /*027e*/ 	.byte	0x3f
	.zero		1


	//----- nvinfo : EIATTR_NUM_MBARRIERS
	.align		4
.L_35:
        /*0280*/ 	.byte	0x03, 0x38
        /*0282*/ 	.short	0x000c


	//----- nvinfo : EIATTR_EXIT_INSTR_OFFSETS
	.align		4
        /*0284*/ 	.byte	0x04, 0x1c
        /*0286*/ 	.short	(.L_37 - .L_36)


	//   ....[0]....
.L_36:
        /*0288*/ 	.word	0x00000700


	//   ....[1]....
        /*028c*/ 	.word	0x00001070


	//   ....[2]....
        /*0290*/ 	.word	0x0000f210


	//   ....[3]....
        /*0294*/ 	.word	0x0000f900


	//   ....[4]....
        /*0298*/ 	.word	0x00010a00


	//----- nvinfo : EIATTR_MAX_THREADS
	.align		4
.L_37:
        /*029c*/ 	.byte	0x04, 0x05
        /*029e*/ 	.short	(.L_39 - .L_38)
.L_38:
        /*02a0*/ 	.word	0x00000180
        /*02a4*/ 	.word	0x00000001
        /*02a8*/ 	.word	0x00000001


	//----- nvinfo : EIATTR_CRS_STACK_SIZE
	.align		4
.L_39:
        /*02ac*/ 	.byte	0x04, 0x1e
        /*02ae*/ 	.short	(.L_41 - .L_40)
.L_40:
        /*02b0*/ 	.word	0x00000000


	//----- nvinfo : EIATTR_CBANK_PARAM_SIZE
	.align		4
.L_41:
        /*02b4*/ 	.byte	0x03, 0x19
        /*02b6*/ 	.short	0x0470


	//----- nvinfo : EIATTR_PARAM_CBANK
	.align		4
        /*02b8*/ 	.byte	0x04, 0x0a
        /*02ba*/ 	.short	(.L_43 - .L_42)
	.align		4
.L_42:
        /*02bc*/ 	.word	index@(.nv.constant0._ZN7cutlass13device_kernelINS_4gemm6kernel13GemmUniversalIN4cute5tupleIJiiiiEEENS1_10collective13CollectiveMmaINS1_34MainloopSm90TmaGmmaWarpSpecializedILi5ENS5_IJNS4_1CILi1EEESB_SB_EEENS1_35KernelTmaWarpSpecializedCooperativeEEENS5_IJNSA_ILi512EEENSA_ILi96EEENSA_ILi32EEEEEENS_6half_tENS5_IJlSB_lEEESJ_SK_NS4_8TiledMMAINS4_8MMA_AtomIJNS4_4SM904GMMA25MMA_64x96x16_F32F16F16_SSILNSO_5MajorE0ELSQ_0ELNSO_7ScaleInE1ELSR_1EEEEEENS4_6LayoutINS5_IJNSA_ILi2EEESB_SB_EEENS5_IJSB_NSA_ILi0EEESX_EEEEENS5_IJNS4_10UnderscoreES10_S10_EEEEENS4_13SM90_TMA_LOADENS4_14ComposedLayoutINS4_7SwizzleILi2ELi4ELi3EEENS4_18smem_ptr_flag_bitsILi16EEENSU_INS5_IJNSA_ILi8EEESH_EEENS5_IJSH_SB_EEEEEEEvNS4_8identityES13_S1D_vS1E_EENS_8epilogue10collective6detail29Sm90TmaWarpSpecializedAdapterINS1H_15DefaultEpilogueISJ_SK_SK_NS1G_6thread17LinearCombinationISJ_Li1EffLNS1L_9ScaleType4KindE0ELNS_15FloatRoundStyleE2ESJ_EENS1_15EpilogueDefaultEEEEEvvEEEEvNT_6ParamsE)
        /*02c0*/ 	.short	0x0210
        /*02c2*/ 	.short	0x0470


	//----- nvinfo : EIATTR_SW_WAR
	.align		4
.L_43:
        /*02c4*/ 	.byte	0x04, 0x36
        /*02c6*/ 	.short	(.L_45 - .L_44)
.L_44:
        /*02c8*/ 	.word	0x00000008
.L_45:


//--------------------- .nv.callgraph             --------------------------
	.section	.nv.callgraph,"",@"SHT_CUDA_CALLGRAPH"
	.align	4
	.sectionentsize	8
	.align		4
        /*0000*/ 	.word	0x00000000
	.align		4
        /*0004*/ 	.word	0xffffffff
	.align		4
        /*0008*/ 	.word	index@(_ZN7cutlass13device_kernelINS_4gemm6kernel13GemmUniversalIN4cute5tupleIJiiiiEEENS1_10collective13CollectiveMmaINS1_34MainloopSm90TmaGmmaWarpSpecializedILi5ENS5_IJNS4_1CILi1EEESB_SB_EEENS1_35KernelTmaWarpSpecializedCooperativeEEENS5_IJNSA_ILi512EEENSA_ILi96EEENSA_ILi32EEEEEENS_6half_tENS5_IJlSB_lEEESJ_SK_NS4_8TiledMMAINS4_8MMA_AtomIJNS4_4SM904GMMA25MMA_64x96x16_F32F16F16_SSILNSO_5MajorE0ELSQ_0ELNSO_7ScaleInE1ELSR_1EEEEEENS4_6LayoutINS5_IJNSA_ILi2EEESB_SB_EEENS5_IJSB_NSA_ILi0EEESX_EEEEENS5_IJNS4_10UnderscoreES10_S10_EEEEENS4_13SM90_TMA_LOADENS4_14ComposedLayoutINS4_7SwizzleILi2ELi4ELi3EEENS4_18smem_ptr_flag_bitsILi16EEENSU_INS5_IJNSA_ILi8EEESH_EEENS5_IJSH_SB_EEEEEEEvNS4_8identityES13_S1D_vS1E_EENS_8epilogue10collective6detail29Sm90TmaWarpSpecializedAdapterINS1H_15DefaultEpilogueISJ_SK_SK_NS1G_6thread17LinearCombinationISJ_Li1EffLNS1L_9ScaleType4KindE0ELNS_15FloatRoundStyleE2ESJ_EENS1_15EpilogueDefaultEEEEEvvEEEEvNT_6ParamsE)
	.align		4
        /*000c*/ 	.word	index@(__assertfail)
	.align		4
        /*0010*/ 	.word	0x00000000
	.align		4
        /*0014*/ 	.word	0xfffffffe
	.align		4
        /*0018*/ 	.word	0x00000000
	.align		4
        /*001c*/ 	.word	0xfffffffd
	.align		4
        /*0020*/ 	.word	0x00000000
	.align		4
        /*0024*/ 	.word	0xfffffffc


//--------------------- .nv.constant4             --------------------------
	.section	.nv.constant4,"a",@progbits
	.align	8
	.align		8
.nv.constant4:
        /*0000*/ 	.dword	__assertfail
	.align		8
        /*0008*/ 	.dword	__unnamed_1
	.align		8
        /*0010*/ 	.dword	_ZN40_INTERNAL_899dacd7_4_k_cu_6de0cfc6_118464cuda3std3__45__cpo5beginE
	.align		8
        /*0018*/ 	.dword	_ZN40_INTERNAL_899dacd7_4_k_cu_6de0cfc6_118464cuda3std3__45__cpo3endE
	.align		8
        /*0020*/ 	.dword	_ZN40_INTERNAL_899dacd7_4_k_cu_6de0cfc6_118464cuda3std3__45__cpo6cbeginE
	.align		8
        /*0028*/ 	.dword	_ZN40_INTERNAL_899dacd7_4_k_cu_6de0cfc6_118464cuda3std3__45__cpo4cendE
	.align		8
        /*0030*/ 	.dword	_ZN40_INTERNAL_899dacd7_4_k_cu_6de0cfc6_118464cuda3std3__442_GLOBAL__N__899dacd7_4_k_cu_6de0cfc6_118466ignoreE
	.align		8
        /*0038*/ 	.dword	_ZN40_INTERNAL_899dacd7_4_k_cu_6de0cfc6_118464cuda3std3__419piecewise_constructE
	.align		8
        /*0040*/ 	.dword	_ZN40_INTERNAL_899dacd7_4_k_cu_6de0cfc6_118464cuda3std3__48in_placeE
	.align		8
        /*0048*/ 	.dword	_ZN40_INTERNAL_899dacd7_4_k_cu_6de0cfc6_118464cuda3std6ranges3__45__cpo4swapE
	.align		8
        /*0050*/ 	.dword	_ZN40_INTERNAL_899dacd7_4_k_cu_6de0cfc6_118464cuda3std6ranges3__45__cpo9iter_moveE
	.align		8
        /*0058*/ 	.dword	_ZN40_INTERNAL_899dacd7_4_k_cu_6de0cfc6_118464cute7productE
	.align		8
        /*0060*/ 	.dword	_ZN40_INTERNAL_899dacd7_4_k_cu_6de0cfc6_118464cute1_E
	.align		8
        /*0068*/ 	.dword	$str$22
	.align		8
        /*0070*/ 	.dword	$str$23


//--------------------- .text._ZN7cutlass13device_kernelINS_4gemm6kernel13GemmUniversalIN4cute5tupleIJiiiiEEENS1_10collective13CollectiveMmaINS1_34MainloopSm90TmaGmmaWarpSpecializedILi5ENS5_IJNS4_1CILi1EEESB_SB_EEENS1_35KernelTmaWarpSpecializedCooperativeEEENS5_IJNSA_ILi512EEENSA_ILi96EEENSA_ILi32EEEEEENS_6half_tENS5_IJlSB_lEEESJ_SK_NS4_8TiledMMAINS4_8MMA_AtomIJNS4_4SM904GMMA25MMA_64x96x16_F32F16F16_SSILNSO_5MajorE0ELSQ_0ELNSO_7ScaleInE1ELSR_1EEEEEENS4_6LayoutINS5_IJNSA_ILi2EEESB_SB_EEENS5_IJSB_NSA_ILi0EEESX_EEEEENS5_IJNS4_10UnderscoreES10_S10_EEEEENS4_13SM90_TMA_LOADENS4_14ComposedLayoutINS4_7SwizzleILi2ELi4ELi3EEENS4_18smem_ptr_flag_bitsILi16EEENSU_INS5_IJNSA_ILi8EEESH_EEENS5_IJSH_SB_EEEEEEEvNS4_8identityES13_S1D_vS1E_EENS_8epilogue10collective6detail29Sm90TmaWarpSpecializedAdapterINS1H_15DefaultEpilogueISJ_SK_SK_NS1G_6thread17LinearCombinationISJ_Li1EffLNS1L_9ScaleType4KindE0ELNS_15FloatRoundStyleE2ESJ_EENS1_15EpilogueDefaultEEEEEvvEEEEvNT_6ParamsE --------------------------
	.section	.text._ZN7cutlass13device_kernelINS_4gemm6kernel13GemmUniversalIN4cute5tupleIJiiiiEEENS1_10collective13CollectiveMmaINS1_34MainloopSm90TmaGmmaWarpSpecializedILi5ENS5_IJNS4_1CILi1EEESB_SB_EEENS1_35KernelTmaWarpSpecializedCooperativeEEENS5_IJNSA_ILi512EEENSA_ILi96EEENSA_ILi32EEEEEENS_6half_tENS5_IJlSB_lEEESJ_SK_NS4_8TiledMMAINS4_8MMA_AtomIJNS4_4SM904GMMA25MMA_64x96x16_F32F16F16_SSILNSO_5MajorE0ELSQ_0ELNSO_7ScaleInE1ELSR_1EEEEEENS4_6LayoutINS5_IJNSA_ILi2EEESB_SB_EEENS5_IJSB_NSA_ILi0EEESX_EEEEENS5_IJNS4_10UnderscoreES10_S10_EEEEENS4_13SM90_TMA_LOADENS4_14ComposedLayoutINS4_7SwizzleILi2ELi4ELi3EEENS4_18smem_ptr_flag_bitsILi16EEENSU_INS5_IJNSA_ILi8EEESH_EEENS5_IJSH_SB_EEEEEEEvNS4_8identityES13_S1D_vS1E_EENS_8epilogue10collective6detail29Sm90TmaWarpSpecializedAdapterINS1H_15DefaultEpilogueISJ_SK_SK_NS1G_6thread17LinearCombinationISJ_Li1EffLNS1L_9ScaleType4KindE0ELNS_15FloatRoundStyleE2ESJ_EENS1_15EpilogueDefaultEEEEEvvEEEEvNT_6ParamsE,"ax",@progbits
	.align	128
.text._ZN7cutlass13device_kernelINS_4gemm6kernel13GemmUniversalIN4cute5tupleIJiiiiEEENS1_10collective13CollectiveMmaINS1_34MainloopSm90TmaGmmaWarpSpecializedILi5ENS5_IJNS4_1CILi1EEESB_SB_EEENS1_35KernelTmaWarpSpecializedCooperativeEEENS5_IJNSA_ILi512EEENSA_ILi96EEENSA_ILi32EEEEEENS_6half_tENS5_IJlSB_lEEESJ_SK_NS4_8TiledMMAINS4_8MMA_AtomIJNS4_4SM904GMMA25MMA_64x96x16_F32F16F16_SSILNSO_5MajorE0ELSQ_0ELNSO_7ScaleInE1ELSR_1EEEEEENS4_6LayoutINS5_IJNSA_ILi2EEESB_SB_EEENS5_IJSB_NSA_ILi0EEESX_EEEEENS5_IJNS4_10UnderscoreES10_S10_EEEEENS4_13SM90_TMA_LOADENS4_14ComposedLayoutINS4_7SwizzleILi2ELi4ELi3EEENS4_18smem_ptr_flag_bitsILi16EEENSU_INS5_IJNSA_ILi8EEESH_EEENS5_IJSH_SB_EEEEEEEvNS4_8identityES13_S1D_vS1E_EENS_8epilogue10collective6detail29Sm90TmaWarpSpecializedAdapterINS1H_15DefaultEpilogueISJ_SK_SK_NS1G_6thread17LinearCombinationISJ_Li1EffLNS1L_9ScaleType4KindE0ELNS_15FloatRoundStyleE2ESJ_EENS1_15EpilogueDefaultEEEEEvvEEEEvNT_6ParamsE:
        .type           _ZN7cutlass13device_kernelINS_4gemm6kernel13GemmUniversalIN4cute5tupleIJiiiiEEENS1_10collective13CollectiveMmaINS1_34MainloopSm90TmaGmmaWarpSpecializedILi5ENS5_IJNS4_1CILi1EEESB_SB_EEENS1_35KernelTmaWarpSpecializedCooperativeEEENS5_IJNSA_ILi512EEENSA_ILi96EEENSA_ILi32EEEEEENS_6half_tENS5_IJlSB_lEEESJ_SK_NS4_8TiledMMAINS4_8MMA_AtomIJNS4_4SM904GMMA25MMA_64x96x16_F32F16F16_SSILNSO_5MajorE0ELSQ_0ELNSO_7ScaleInE1ELSR_1EEEEEENS4_6LayoutINS5_IJNSA_ILi2EEESB_SB_EEENS5_IJSB_NSA_ILi0EEESX_EEEEENS5_IJNS4_10UnderscoreES10_S10_EEEEENS4_13SM90_TMA_LOADENS4_14ComposedLayoutINS4_7SwizzleILi2ELi4ELi3EEENS4_18smem_ptr_flag_bitsILi16EEENSU_INS5_IJNSA_ILi8EEESH_EEENS5_IJSH_SB_EEEEEEEvNS4_8identityES13_S1D_vS1E_EENS_8epilogue10collective6detail29Sm90TmaWarpSpecializedAdapterINS1H_15DefaultEpilogueISJ_SK_SK_NS1G_6thread17LinearCombinationISJ_Li1EffLNS1L_9ScaleType4KindE0ELNS_15FloatRoundStyleE2ESJ_EENS1_15EpilogueDefaultEEEEEvvEEEEvNT_6ParamsE,@function
        .size           _ZN7cutlass13device_kernelINS_4gemm6kernel13GemmUniversalIN4cute5tupleIJiiiiEEENS1_10collective13CollectiveMmaINS1_34MainloopSm90TmaGmmaWarpSpecializedILi5ENS5_IJNS4_1CILi1EEESB_SB_EEENS1_35KernelTmaWarpSpecializedCooperativeEEENS5_IJNSA_ILi512EEENSA_ILi96EEENSA_ILi32EEEEEENS_6half_tENS5_IJlSB_lEEESJ_SK_NS4_8TiledMMAINS4_8MMA_AtomIJNS4_4SM904GMMA25MMA_64x96x16_F32F16F16_SSILNSO_5MajorE0ELSQ_0ELNSO_7ScaleInE1ELSR_1EEEEEENS4_6LayoutINS5_IJNSA_ILi2EEESB_SB_EEENS5_IJSB_NSA_ILi0EEESX_EEEEENS5_IJNS4_10UnderscoreES10_S10_EEEEENS4_13SM90_TMA_LOADENS4_14ComposedLayoutINS4_7SwizzleILi2ELi4ELi3EEENS4_18smem_ptr_flag_bitsILi16EEENSU_INS5_IJNSA_ILi8EEESH_EEENS5_IJSH_SB_EEEEEEEvNS4_8identityES13_S1D_vS1E_EENS_8epilogue10collective6detail29Sm90TmaWarpSpecializedAdapterINS1H_15DefaultEpilogueISJ_SK_SK_NS1G_6thread17LinearCombinationISJ_Li1EffLNS1L_9ScaleType4KindE0ELNS_15FloatRoundStyleE2ESJ_EENS1_15EpilogueDefaultEEEEEvvEEEEvNT_6ParamsE,(.L_x_446 - _ZN7cutlass13device_kernelINS_4gemm6kernel13GemmUniversalIN4cute5tupleIJiiiiEEENS1_10collective13CollectiveMmaINS1_34MainloopSm90TmaGmmaWarpSpecializedILi5ENS5_IJNS4_1CILi1EEESB_SB_EEENS1_35KernelTmaWarpSpecializedCooperativeEEENS5_IJNSA_ILi512EEENSA_ILi96EEENSA_ILi32EEEEEENS_6half_tENS5_IJlSB_lEEESJ_SK_NS4_8TiledMMAINS4_8MMA_AtomIJNS4_4SM904GMMA25MMA_64x96x16_F32F16F16_SSILNSO_5MajorE0ELSQ_0ELNSO_7ScaleInE1ELSR_1EEEEEENS4_6LayoutINS5_IJNSA_ILi2EEESB_SB_EEENS5_IJSB_NSA_ILi0EEESX_EEEEENS5_IJNS4_10UnderscoreES10_S10_EEEEENS4_13SM90_TMA_LOADENS4_14ComposedLayoutINS4_7SwizzleILi2ELi4ELi3EEENS4_18smem_ptr_flag_bitsILi16EEENSU_INS5_IJNSA_ILi8EEESH_EEENS5_IJSH_SB_EEEEEEEvNS4_8identityES13_S1D_vS1E_EENS_8epilogue10collective6detail29Sm90TmaWarpSpecializedAdapterINS1H_15DefaultEpilogueISJ_SK_SK_NS1G_6thread17LinearCombinationISJ_Li1EffLNS1L_9ScaleType4KindE0ELNS_15FloatRoundStyleE2ESJ_EENS1_15EpilogueDefaultEEEEEvvEEEEvNT_6ParamsE)
        .other          _ZN7cutlass13device_kernelINS_4gemm6kernel13GemmUniversalIN4cute5tupleIJiiiiEEENS1_10collective13CollectiveMmaINS1_34MainloopSm90TmaGmmaWarpSpecializedILi5ENS5_IJNS4_1CILi1EEESB_SB_EEENS1_35KernelTmaWarpSpecializedCooperativeEEENS5_IJNSA_ILi512EEENSA_ILi96EEENSA_ILi32EEEEEENS_6half_tENS5_IJlSB_lEEESJ_SK_NS4_8TiledMMAINS4_8MMA_AtomIJNS4_4SM904GMMA25MMA_64x96x16_F32F16F16_SSILNSO_5MajorE0ELSQ_0ELNSO_7ScaleInE1ELSR_1EEEEEENS4_6LayoutINS5_IJNSA_ILi2EEESB_SB_EEENS5_IJSB_NSA_ILi0EEESX_EEEEENS5_IJNS4_10UnderscoreES10_S10_EEEEENS4_13SM90_TMA_LOADENS4_14ComposedLayoutINS4_7SwizzleILi2ELi4ELi3EEENS4_18smem_ptr_flag_bitsILi16EEENSU_INS5_IJNSA_ILi8EEESH_EEENS5_IJSH_SB_EEEEEEEvNS4_8identityES13_S1D_vS1E_EENS_8epilogue10collective6detail29Sm90TmaWarpSpecializedAdapterINS1H_15DefaultEpilogueISJ_SK_SK_NS1G_6thread17LinearCombinationISJ_Li1EffLNS1L_9ScaleType4KindE0ELNS_15FloatRoundStyleE2ESJ_EENS1_15EpilogueDefaultEEEEEvvEEEEvNT_6ParamsE,@"STO_CUDA_ENTRY STV_DEFAULT"
_ZN7cutlass13device_kernelINS_4gemm6kernel13GemmUniversalIN4cute5tupleIJiiiiEEENS1_10collective13CollectiveMmaINS1_34MainloopSm90TmaGmmaWarpSpecializedILi5ENS5_IJNS4_1CILi1EEESB_SB_EEENS1_35KernelTmaWarpSpecializedCooperativeEEENS5_IJNSA_ILi512EEENSA_ILi96EEENSA_ILi32EEEEEENS_6half_tENS5_IJlSB_lEEESJ_SK_NS4_8TiledMMAINS4_8MMA_AtomIJNS4_4SM904GMMA25MMA_64x96x16_F32F16F16_SSILNSO_5MajorE0ELSQ_0ELNSO_7ScaleInE1ELSR_1EEEEEENS4_6LayoutINS5_IJNSA_ILi2EEESB_SB_EEENS5_IJSB_NSA_ILi0EEESX_EEEEENS5_IJNS4_10UnderscoreES10_S10_EEEEENS4_13SM90_TMA_LOADENS4_14ComposedLayoutINS4_7SwizzleILi2ELi4ELi3EEENS4_18smem_ptr_flag_bitsILi16EEENSU_INS5_IJNSA_ILi8EEESH_EEENS5_IJSH_SB_EEEEEEEvNS4_8identityES13_S1D_vS1E_EENS_8epilogue10collective6detail29Sm90TmaWarpSpecializedAdapterINS1H_15DefaultEpilogueISJ_SK_SK_NS1G_6thread17LinearCombinationISJ_Li1EffLNS1L_9ScaleType4KindE0ELNS_15FloatRoundStyleE2ESJ_EENS1_15EpilogueDefaultEEEEEvvEEEEvNT_6ParamsE:
[----:B------:R-:W0:Y:S01]  /*0000*/  LDC R1, c[0x0][0x28] ;  /* 0x00000a00ff017b82 */ /* 0x000e220000000800 */
[----:B------:R-:W1:Y:S01]  /*0010*/  S2R R2, SR_TID.X ;  /* 0x0000000000027919 */ /* 0x000e620000002100 */
[----:B------:R-:W-:Y:S01]  /*0020*/  ELECT P0, URZ, PT ;  /* 0x00000000003f782f */ /* 0x000fe20003800000 */
[----:B------:R-:W-:Y:S01]  /*0030*/  BSSY B0, `(.L_x_0) ;  /* 0x0000015000007945 */ /* 0x000fe20003800000 */
[--C-:B-1----:R-:W-:Y:S02]  /*0040*/  SHF.R.U32.HI R0, RZ, 0x5, R2.reuse ;  /* 0x00000005ff007819 */ /* 0x102fe40000011602 */
[----:B------:R-:W-:-:S03]  /*0050*/  SHF.R.U32.HI R18, RZ, 0x7, R2 ;  /* 0x00000007ff127819 */ /* 0x000fc60000011602 */
[----:B------:R-:W1:Y:S04]  /*0060*/  SHFL.IDX PT, R4, R0, RZ, 0x1f ;  /* 0x00001fff00047589 */ /* 0x000e6800000e0000 */
[----:B------:R-:W2:Y:S01]  /*0070*/  SHFL.IDX PT, R3, R18, RZ, 0x1f ;  /* 0x00001fff12037589 */ /* 0x000ea200000e0000 */
[----:B-1----:R-:W-:Y:S02]  /*0080*/  R2UR UR10, R4 ;  /* 0x00000000040a72ca */ /* 0x002fe400000e0000 */
[----:B--2---:R-:W-:-:S11]  /*0090*/  R2UR UR5, R3 ;  /* 0x00000000030572ca */ /* 0x004fd600000e0000 */
[----:B------:R-:W-:Y:S02]  /*00a0*/  USHF.R.S32.HI UR4, URZ, 0x1f, UR10 ;  /* 0x0000001f3f047899 */ /* 0x000fe4000801140a */
[----:B------:R-:W-:Y:S02]  /*00b0*/  ISETP.NE.OR P0, PT, RZ, UR10, !P0 ;  /* 0x0000000aff007c0c */ /* 0x000fe4000c705670 */
[----:B------:R-:W-:-:S04]  /*00c0*/  ULEA.HI UR4, UR4, UR10, URZ, 0x2 ;  /* 0x0000000a04047291 */ /* 0x000fc8000f8f103f */
[----:B------:R-:W-:-:S04]  /*00d0*/  ULOP3.LUT UR4, UR4, 0xfffffffc, URZ, 0xc0, !UPT ;  /* 0xfffffffc04047892 */ /* 0x000fc8000f8ec03f */
[----:B------:R-:W-:-:S03]  /*00e0*/  UIADD3 UR10, UR10, -UR4, URZ ;  /* 0x800000040a0a7290 */ /* 0x000fc6000fffe03f */
[----:B0-----:R-:W-:Y:S09]  /*00f0*/  @P0 BRA `(.L_x_1) ;  /* 0x0000000000200947 */ /* 0x001ff20003800000 */
[----:B------:R-:W-:Y:S02]  /*0100*/  ULDC.64 UR6, c[0x0][0x198] ;  /* 0x0000660000067ab9 */ /* 0x000fe40000000a00 */
[----:B------:R-:W-:Y:S02]  /*0110*/  UIADD3 UR8, UP0, UR6, 0xf0, URZ ;  /* 0x000000f006087890 */ /* 0x000fe4000ff1e03f */
[----:B------:R-:W-:Y:S02]  /*0120*/  UIADD3 UR6, UP1, UR6, 0x1f0, URZ ;  /* 0x000001f006067890 */ /* 0x000fe4000ff3e03f */
[----:B------:R-:W-:Y:S02]  /*0130*/  UIADD3.X UR9, URZ, UR7, URZ, UP0, !UPT ;  /* 0x000000073f097290 */ /* 0x000fe400087fe43f */
[----:B------:R-:W-:-:S07]  /*0140*/  UIADD3.X UR7, URZ, UR7, URZ, UP1, !UPT ;  /* 0x000000073f077290 */ /* 0x000fce0008ffe43f */
[----:B------:R0:W-:Y:S02]  /*0150*/  UTMACCTL.PF [UR8] ;  /* 0x00000000080079b9 */ /* 0x0001e40008040000 */
[----:B------:R0:W-:Y:S02]  /*0160*/  UTMACCTL.PF [UR6] ;  /* 0x00000000060079b9 */ /* 0x0001e40008040000 */
[----:B0-----:R-:W-:Y:S01]  /*0170*/  NOP ;  /* 0x0000000000007918 */ /* 0x001fe20000000000 */
.L_x_1:
[----:B------:R-:W-:Y:S05]  /*0180*/  BSYNC B0 ;  /* 0x0000000000007941 */ /* 0x000fea0003800000 */
.L_x_0:
[----:B------:R-:W0:Y:S01]  /*0190*/  SHFL.IDX PT, R3, R0, RZ, 0x1f ;  /* 0x00001fff00037589 */ /* 0x000e2200000e0000 */
[----:B------:R-:W-:Y:S01]  /*01a0*/  UISETP.NE.AND UP0, UPT, UR10, 0x3, UPT ;  /* 0x000000030a00788c */ /* 0x000fe2000bf05270 */
[----:B------:R-:W-:Y:S01]  /*01b0*/  ISETP.NE.AND P1, PT, RZ, UR5, PT ;  /* 0x00000005ff007c0c */ /* 0x000fe2000bf25270 */
[----:B------:R-:W-:Y:S02]  /*01c0*/  UIADD3 UR18, UR5, -0x1, URZ ;  /* 0xffffffff05127890 */ /* 0x000fe4000fffe03f */
[----:B------:R-:W-:Y:S02]  /*01d0*/  UISETP.EQ.OR UP0, UPT, UR10, URZ, !UP0 ;  /* 0x0000003f0a00728c */ /* 0x000fe4000c702670 */
[----:B------:R-:W-:Y:S02]  /*01e0*/  UISETP.GE.U32.AND UP1, UPT, UR18, 0x2, UPT ;  /* 0x000000021200788c */ /* 0x000fe4000bf26070 */
[----:B------:R-:W-:-:S04]  /*01f0*/  UISETP.EQ.AND UP0, UPT, UR5, URZ, UP0 ;  /* 0x0000003f0500728c */ /* 0x000fc80008702270 */
[----:B------:R-:W-:-:S04]  /*0200*/  USEL UR40, URZ, 0x1, !UP0 ;  /* 0x000000013f287887 */ /* 0x000fc8000c000000 */
[----:B------:R-:W-:Y:S01]  /*0210*/  USEL UR40, UR40, 0x2, UP1 ;  /* 0x0000000228287887 */ /* 0x000fe20008800000 */
[----:B0-----:R-:W-:-:S13]  /*0220*/  ISETP.NE.AND P0, PT, R3, RZ, PT ;  /* 0x000000ff0300720c */ /* 0x001fda0003f05270 */
[----:B------:R-:W-:Y:S05]  /*0230*/  @P0 BRA `(.L_x_2) ;  /* 0x0000000000600947 */ /* 0x000fea0003800000 */
[----:B------:R-:W0:Y:S01]  /*0240*/  S2UR UR8, SR_CgaCtaId ;  /* 0x00000000000879c3 */ /* 0x000e220000008800 */
[----:B------:R-:W-:Y:S01]  /*0250*/  UMOV UR4, 0x400 ;  /* 0x0000040000047882 */ /* 0x000fe20000000000 */
[----:B------:R-:W-:Y:S01]  /*0260*/  UMOV UR5, 0x1 ;  /* 0x0000000100057882 */ /* 0x000fe20000000000 */
[----:B------:R-:W-:Y:S01]  /*0270*/  UMOV UR6, 0x100 ;  /* 0x0000010000067882 */ /* 0x000fe20000000000 */
[----:B------:R-:W-:Y:S01]  /*0280*/  ELECT P0, URZ, PT ;  /* 0x00000000003f782f */ /* 0x000fe20003800000 */
[----:B------:R-:W-:-:S04]  /*0290*/  UIADD3 UR6, -UR6, 0x100000, URZ ;  /* 0x0010000006067890 */ /* 0x000fc8000fffe13f */
[----:B------:R-:W-:Y:S02]  /*02a0*/  USHF.L.U32 UR7, UR6, 0xb, URZ ;  /* 0x0000000b06077899 */ /* 0x000fe4000800063f */
[----:B------:R-:W-:Y:S02]  /*02b0*/  USHF.L.U32 UR6, UR6, 0x1, URZ ;  /* 0x0000000106067899 */ /* 0x000fe4000800063f */
[----:B0-----:R-:W-:Y:S02]  /*02c0*/  ULEA UR8, UR8, UR4, 0x18 ;  /* 0x0000000408087291 */ /* 0x001fe4000f8ec03f */
[----:B------:R-:W-:-:S04]  /*02d0*/  UIADD3 UR4, -UR5, 0x100000, URZ ;  /* 0x0010000005047890 */ /* 0x000fc8000fffe13f */
[----:B------:R-:W-:Y:S02]  /*02e0*/  USHF.L.U32 UR5, UR4, 0xb, URZ ;  /* 0x0000000b04057899 */ /* 0x000fe4000800063f */
[----:B------:R-:W-:Y:S01]  /*02f0*/  USHF.L.U32 UR4, UR4, 0x1, URZ ;  /* 0x0000000104047899 */ /* 0x000fe2000800063f */
[----:B------:R-:W0:Y:S11]  /*0300*/  FENCE.VIEW.ASYNC.S ;  /* 0x00000000000073c6 */ /* 0x000e360000000000 */
[----:B0-----:R0:W1:Y:S01]  /*0310*/  SYNCS.EXCH.64 URZ, [UR8], UR4 ;  /* 0x00000004083f75b2 */ /* 0x0010620008000100 */
[----:B------:R0:W2:Y:S01]  /*0320*/  SYNCS.EXCH.64 URZ, [UR8+0x28], UR6 ;  /* 0x00002806083f75b2 */ /* 0x0000a20008000100 */
[----:B------:R0:W3:Y:S01]  /*0330*/  SYNCS.EXCH.64 URZ, [UR8+0x8], UR4 ;  /* 0x00000804083f75b2 */ /* 0x0000e20008000100 */
[----:B------:R0:W4:Y:S01]  /*0340*/  SYNCS.EXCH.64 URZ, [UR8+0x30], UR6 ;  /* 0x00003006083f75b2 */ /* 0x0001220008000100 */
[----:B------:R0:W0:Y:S01]  /*0350*/  SYNCS.EXCH.64 URZ, [UR8+0x10], UR4 ;  /* 0x00001004083f75b2 */ /* 0x0000220008000100 */
[----:B------:R0:W0:Y:S01]  /*0360*/  SYNCS.EXCH.64 URZ, [UR8+0x38], UR6 ;  /* 0x00003806083f75b2 */ /* 0x0000220008000100 */
[----:B------:R0:W0:Y:S01]  /*0370*/  SYNCS.EXCH.64 URZ, [UR8+0x18], UR4 ;  /* 0x00001804083f75b2 */ /* 0x0000220008000100 */
[----:B------:R0:W0:Y:S01]  /*0380*/  SYNCS.EXCH.64 URZ, [UR8+0x40], UR6 ;  /* 0x00004006083f75b2 */ /* 0x0000220008000100 */
[----:B------:R0:W0:Y:S01]  /*0390*/  SYNCS.EXCH.64 URZ, [UR8+0x20], UR4 ;  /* 0x00002004083f75b2 */ /* 0x0000220008000100 */
[----:B------:R0:W0:Y:S01]  /*03a0*/  SYNCS.EXCH.64 URZ, [UR8+0x48], UR6 ;  /* 0x00004806083f75b2 */ /* 0x0000220008000100 */
[----:B------:R-:W-:Y:S01]  /*03b0*/  NOP ;  /* 0x0000000000007918 */ /* 0x000fe20000000000 */
.L_x_2:
[----:B------:R-:W5:Y:S01]  /*03c0*/  SHFL.IDX PT, R0, R0, RZ, 0x1f ;  /* 0x00001fff00007589 */ /* 0x000f6200000e0000 */
[----:B------:R-:W-:Y:S01]  /*03d0*/  ELECT P0, URZ, PT ;  /* 0x00000000003f782f */ /* 0x000fe20003800000 */
[----:B------:R-:W1:Y:S01]  /*03e0*/  S2UR UR17, SR_CTAID.Y ;  /* 0x00000000001179c3 */ /* 0x000e620000002600 */
[----:B0-----:R-:W-:Y:S01]  /*03f0*/  ULDC UR5, c[0x0][0x65c] ;  /* 0x0001970000057ab9 */ /* 0x001fe20000000800 */
[----:B------:R-:W-:Y:S01]  /*0400*/  UMOV UR12, 0x20 ;  /* 0x00000020000c7882 */ /* 0x000fe20000000000 */
[----:B------:R-:W-:Y:S01]  /*0410*/  UISETP.NE.AND UP2, UPT, UR5, 0x1, UPT ;  /* 0x000000010500788c */ /* 0x000fe2000bf45270 */
[----:B------:R-:W-:Y:S01]  /*0420*/  NOP ;  /* 0x0000000000007918 */ /* 0x000fe20000000000 */
[----:B------:R-:W-:Y:S02]  /*0430*/  NOP ;  /* 0x0000000000007918 */ /* 0x000fe40000000000 */
[----:B------:R-:W-:Y:S01]  /*0440*/  UP2UR UR46, UPR, URZ, 0x4 ;  /* 0x000000043f2e7883 */ /* 0x000fe20008000000 */
[----:B------:R-:W0:Y:S01]  /*0450*/  S2UR UR4, SR_CTAID.X ;  /* 0x00000000000479c3 */ /* 0x000e220000002500 */
[----:B------:R-:W-:-:S02]  /*0460*/  PLOP3.LUT P2, PT, PT, PT, UP2, 0x80, 0x0 ;  /* 0x000000000000781c */ /* 0x000fc40003f4f028 */
[----:B------:R-:W-:Y:S02]  /*0470*/  PLOP3.LUT P3, PT, PT, PT, UP2, 0x80, 0x0 ;  /* 0x000000000000781c */ /* 0x000fe40003f6f028 */
[----:B------:R-:W-:Y:S01]  /*0480*/  PLOP3.LUT P4, PT, PT, PT, UP2, 0x80, 0x0 ;  /* 0x000000000000781c */ /* 0x000fe20003f8f028 */
[----:B------:R-:W-:Y:S01]  /*0490*/  @UP2 ULDC UR14, c[0x0][0x10] ;  /* 0x00000400000e2ab9 */ /* 0x000fe20000000800 */
[----:B------:R-:W-:Y:S01]  /*04a0*/  @UP2 UMOV UR9, URZ ;  /* 0x0000003f00092c82 */ /* 0x000fe20008000000 */
[----:B------:R-:W-:Y:S01]  /*04b0*/  @!UP2 ULDC UR11, c[0x0][0xc] ;  /* 0x00000300000baab9 */ /* 0x000fe20000000800 */
[----:B-----5:R-:W-:Y:S01]  /*04c0*/  ISETP.NE.OR P0, PT, R0, RZ, !P0 ;  /* 0x000000ff0000720c */ /* 0x020fe20004705670 */
[----:B-1----:R-:W-:Y:S02]  /*04d0*/  @UP2 UMOV UR7, UR17 ;  /* 0x0000001100072c82 */ /* 0x002fe40008000000 */
[----:B------:R-:W-:Y:S01]  /*04e0*/  @UP2 UMOV UR8, UR7 ;  /* 0x0000000700082c82 */ /* 0x000fe20008000000 */
[----:B------:R-:W-:Y:S01]  /*04f0*/  @!UP2 UMOV UR7, UR17 ;  /* 0x000000110007ac82 */ /* 0x000fe20008000000 */
[----:B0-----:R-:W-:-:S08]  /*0500*/  @UP2 UIMAD.WIDE.U32 UR14, UR4, UR14, UR8 ;  /* 0x0000000e040e22a5 */ /* 0x001fd0000f8e0008 */
[----:B------:R-:W-:Y:S01]  /*0510*/  VOTEU.ALL UP0, P0 ;  /* 0x00000000003f7886 */ /* 0x000fe20000000000 */
[----:B------:R-:W-:Y:S01]  /*0520*/  VOTEU.ALL UP1, P0 ;  /* 0x00000000003f7886 */ /* 0x000fe20000020000 */
[----:B------:R-:W-:-:S03]  /*0530*/  IMAD.U32 R17, RZ, RZ, UR15 ;  /* 0x0000000fff117e24 */ /* 0x000fc6000f8e00ff */
[----:B------:R-:W0:Y:S01]  /*0540*/  @!UP0 S2UR UR6, SR_CgaCtaId ;  /* 0x00000000000689c3 */ /* 0x000e220000008800 */
[----:B------:R-:W-:Y:S01]  /*0550*/  @!UP0 UMOV UR5, 0x400 ;  /* 0x0000040000058882 */ /* 0x000fe20000000000 */
[----:B------:R-:W-:-:S04]  /*0560*/  @!UP0 UIADD3 UR12, -UR12, 0x100000, URZ ;  /* 0x001000000c0c8890 */ /* 0x000fc8000fffe13f */
[----:B------:R-:W-:Y:S02]  /*0570*/  @!UP0 USHF.L.U32 UR13, UR12, 0xb, URZ ;  /* 0x0000000b0c0d8899 */ /* 0x000fe4000800063f */
[----:B------:R-:W-:Y:S01]  /*0580*/  @!UP0 USHF.L.U32 UR12, UR12, 0x1, URZ ;  /* 0x000000010c0c8899 */ /* 0x000fe2000800063f */
[----:B------:R-:W-:Y:S01]  /*0590*/  IMAD.U32 R16, RZ, RZ, UR14 ;  /* 0x0000000eff107e24 */ /* 0x000fe2000f8e00ff */
[----:B0-----:R-:W-:Y:S01]  /*05a0*/  @!UP0 ULEA UR16, UR6, UR5, 0x18 ;  /* 0x0000000506108291 */ /* 0x001fe2000f8ec03f */
[----:B------:R-:W-:Y:S02]  /*05b0*/  VOTEU.ALL UP0, P0 ;  /* 0x00000000003f7886 */ /* 0x000fe40000000000 */
[----:B------:R-:W-:Y:S01]  /*05c0*/  UMOV UR5, URZ ;  /* 0x0000003f00057c82 */ /* 0x000fe20008000000 */
[----:B------:R-:W-:Y:S01]  /*05d0*/  @UP2 UMOV UR6, URZ ;  /* 0x0000003f00062c82 */ /* 0x000fe20008000000 */
[----:B------:R-:W-:Y:S01]  /*05e0*/  @!UP2 UIMAD.WIDE.U32 UR8, UR11, UR7, UR4 ;  /* 0x000000070b08a2a5 */ /* 0x000fe2000f8e0004 */
[----:B------:R-:W-:Y:S01]  /*05f0*/  PLOP3.LUT P0, PT, PT, PT, UP2, 0x80, 0x0 ;  /* 0x000000000000781c */ /* 0x000fe20003f0f028 */
[----:B------:R-:W-:-:S04]  /*0600*/  @UP2 UIADD3 UR6, UR15, UR6, URZ ;  /* 0x000000060f062290 */ /* 0x000fc8000fffe03f */
[----:B------:R-:W-:Y:S01]  /*0610*/  MOV R7, UR9 ;  /* 0x0000000900077c02 */ /* 0x000fe20008000f00 */
[----:B------:R-:W0:Y:S02]  /*0620*/  FENCE.VIEW.ASYNC.S ;  /* 0x00000000000073c6 */ /* 0x000e240000000000 */
[----:B0-----:R0:W2:Y:S01]  /*0630*/  @!UP0 SYNCS.EXCH.64 URZ, [UR16+0x60], UR12 ;  /* 0x0000600c103f85b2 */ /* 0x0010a20008000100 */
[----:B------:R-:W-:Y:S02]  /*0640*/  IMAD.U32 R4, RZ, RZ, UR8 ;  /* 0x00000008ff047e24 */ /* 0x000fe4000f8e00ff */
[----:B------:R-:W-:Y:S02]  /*0650*/  @P2 IMAD.U32 R17, RZ, RZ, UR6 ;  /* 0x00000006ff112e24 */ /* 0x000fe4000f8e00ff */
[----:B------:R-:W-:Y:S02]  /*0660*/  IMAD.U32 R5, RZ, RZ, UR9 ;  /* 0x00000009ff057e24 */ /* 0x000fe4000f8e00ff */
[----:B------:R-:W-:-:S02]  /*0670*/  IMAD.U32 R6, RZ, RZ, UR8 ;  /* 0x00000008ff067e24 */ /* 0x000fc4000f8e00ff */
[----:B------:R-:W-:Y:S02]  /*0680*/  @!P3 IMAD.MOV.U32 R16, RZ, RZ, R4 ;  /* 0x000000ffff10b224 */ /* 0x000fe400078e0004 */
[----:B------:R-:W-:Y:S01]  /*0690*/  @!P4 IMAD.MOV.U32 R17, RZ, RZ, R7 ;  /* 0x000000ffff11c224 */ /* 0x000fe200078e0007 */
[----:B------:R0:W2:Y:S01]  /*06a0*/  @!UP1 SYNCS.EXCH.64 URZ, [UR16+0x68], UR12 ;  /* 0x0000680c103f95b2 */ /* 0x0000a20008000100 */
[----:B------:R-:W-:Y:S01]  /*06b0*/  NOP ;  /* 0x0000000000007918 */ /* 0x000fe20000000000 */
[----:B--234-:R-:W-:Y:S06]  /*06c0*/  BAR.SYNC.DEFER_BLOCKING 0x0 ;  /* 0x0000000000007b1d */ /* 0x01cfec0000010000 */
[----:B------:R-:W-:Y:S05]  /*06d0*/  @!P1 BRA `(.L_x_3) ;  /* 0x000000e800d09947 */ /* 0x000fea0003800000 */
[----:B------:R-:W-:-:S06]  /*06e0*/  UISETP.GT.U32.AND UP0, UPT, UR18, 0x1, UPT ;  /* 0x000000011200788c */ /* 0x000fcc000bf04070 */
[----:B------:R-:W-:-:S13]  /*06f0*/  PLOP3.LUT P0, PT, PT, PT, UP0, 0x80, 0x0 ;  /* 0x000000000000781c */ /* 0x000fda0003f0f008 */
[----:B0-----:R-:W-:Y:S05]  /*0700*/  @P0 EXIT ;  /* 0x000000000000094d */ /* 0x001fea0003800000 */
[----:B------:R-:W-:Y:S01]  /*0710*/  ULDC.64 UR8, c[0x0][0x650] ;  /* 0x0001940000087ab9 */ /* 0x000fe20000000a00 */
[----:B------:R-:W-:Y:S01]  /*0720*/  UMOV UR41, 0xffffffff ;  /* 0xffffffff00297882 */ /* 0x000fe20000000000 */
[----:B------:R-:W-:Y:S01]  /*0730*/  ISETP.GE.U32.AND P0, PT, R16, UR8, PT ;  /* 0x0000000810007c0c */ /* 0x000fe2000bf06070 */
[----:B------:R-:W-:Y:S01]  /*0740*/  UMOV UR42, 0xffffffff ;  /* 0xffffffff002a7882 */ /* 0x000fe20000000000 */
[----:B------:R-:W-:Y:S01]  /*0750*/  UMOV UR43, 0xffffffff ;  /* 0xffffffff002b7882 */ /* 0x000fe20000000000 */
[----:B------:R-:W-:Y:S02]  /*0760*/  PRMT R0, RZ, 0x7610, R0 ;  /* 0x00007610ff007816 */ /* 0x000fe40000000000 */
[----:B------:R-:W-:-:S13]  /*0770*/  ISETP.GE.U32.AND.EX P0, PT, R17, UR9, PT, P0 ;  /* 0x0000000911007c0c */ /* 0x000fda000bf06100 */
[----:B------:R-:W-:Y:S05]  /*0780*/  @P0 BRA `(.L_x_4) ;  /* 0x0000000400800947 */ /* 0x000fea0003800000 */
[----:B------:R-:W-:Y:S01]  /*0790*/  I2FP.F32.U32 R0, UR4 ;  /* 0x0000000400007c45 */ /* 0x000fe20008201000 */
[----:B------:R-:W-:Y:S01]  /*07a0*/  ULDC.64 UR16, c[0x0][0x628] ;  /* 0x00018a0000107ab9 */ /* 0x000fe20000000a00 */
[----:B------:R-:W-:Y:S01]  /*07b0*/  ULDC UR6, c[0x0][0x150] ;  /* 0x0000540000067ab9 */ /* 0x000fe20000000800 */
[----:B------:R-:W-:Y:S01]  /*07c0*/  ISETP.NE.U32.AND P0, PT, RZ, UR16, PT ;  /* 0x00000010ff007c0c */ /* 0x000fe2000bf05070 */
[----:B------:R-:W-:Y:S01]  /*07d0*/  ULDC UR15, c[0x0][0x630] ;  /* 0x00018c00000f7ab9 */ /* 0x000fe20000000800 */
[----:B------:R-:W-:Y:S01]  /*07e0*/  FMUL R0, R0, UR6 ;  /* 0x0000000600007c20 */ /* 0x000fe20008400000 */
[----:B------:R-:W-:Y:S01]  /*07f0*/  R2UR UR18, R16 ;  /* 0x00000000101272ca */ /* 0x000fe200000e0000 */
[----:B------:R-:W-:Y:S01]  /*0800*/  ULDC UR20, c[0x0][0x154] ;  /* 0x0000550000147ab9 */ /* 0x000fe20000000800 */
[----:B------:R-:W-:Y:S01]  /*0810*/  ISETP.NE.AND.EX P0, PT, RZ, UR17, PT, P0 ;  /* 0x00000011ff007c0c */ /* 0x000fe2000bf05300 */
[----:B------:R0:W1:Y:S01]  /*0820*/  F2I.U32.TRUNC.NTZ R3, R0 ;  /* 0x0000000000037305 */ /* 0x000062000020f000 */
[----:B------:R-:W-:-:S02]  /*0830*/  R2UR UR19, R17 ;  /* 0x00000000111372ca */ /* 0x000fc400000e0000 */
[----:B------:R-:W-:Y:S02]  /*0840*/  R2UR UR8, R16 ;  /* 0x00000000100872ca */ /* 0x000fe400000e0000 */
[----:B------:R-:W-:-:S07]  /*0850*/  R2UR UR9, R17 ;  /* 0x00000000110972ca */ /* 0x000fce00000e0000 */
[----:B0-----:R-:W-:Y:S08]  /*0860*/  @!P0 BRA `(.L_x_5) ;  /* 0x0000000000308947 */ /* 0x001ff00003800000 */
[----:B------:R-:W-:Y:S01]  /*0870*/  R2UR UR8, R16 ;  /* 0x00000000100872ca */ /* 0x000fe200000e0000 */
[----:B------:R-:W-:Y:S01]  /*0880*/  ULDC UR6, c[0x0][0x634] ;  /* 0x00018d0000067ab9 */ /* 0x000fe20000000800 */
[----:B------:R-:W-:-:S11]  /*0890*/  R2UR UR14, R17 ;  /* 0x00000000110e72ca */ /* 0x000fd600000e0000 */
[----:B------:R-:W-:-:S04]  /*08a0*/  UIADD3 UR6, UP0, UR8, UR6, URZ ;  /* 0x0000000608067290 */ /* 0x000fc8000ff1e03f */
[----:B------:R-:W-:-:S04]  /*08b0*/  UIADD3.X UR14, URZ, UR14, URZ, UP0, !UPT ;  /* 0x0000000e3f0e7290 */ /* 0x000fc800087fe43f */
[----:B------:R-:W-:-:S04]  /*08c0*/  UIMAD.WIDE.U32 UR8, UR14, UR16, URZ ;  /* 0x000000100e0872a5 */ /* 0x000fc8000f8e003f */
[----:B------:R-:W-:Y:S02]  /*08d0*/  UIMAD.WIDE.U32 UR10, UP0, UR6, UR17, UR8 ;  /* 0x00000011060a72a5 */ /* 0x000fe4000f800008 */
[----:B------:R-:W-:Y:S02]  /*08e0*/  UIMAD.WIDE.U32 UR8, UR6, UR16, URZ ;  /* 0x00000010060872a5 */ /* 0x000fe4000f8e003f */
[----:B------:R-:W-:Y:S02]  /*08f0*/  UIADD3.X UR13, URZ, URZ, URZ, UP0, !UPT ;  /* 0x0000003f3f0d7290 */ /* 0x000fe400087fe43f */
[----:B------:R-:W-:Y:S01]  /*0900*/  UIADD3 URZ, UP0, UR9, UR10, URZ ;  /* 0x0000000a093f7290 */ /* 0x000fe2000ff1e03f */
[----:B------:R-:W-:-:S03]  /*0910*/  UMOV UR12, UR11 ;  /* 0x0000000b000c7c82 */ /* 0x000fc60008000000 */
[----:B------:R-:W-:-:S12]  /*0920*/  UIMAD.WIDE.U32.X UR8, UR14, UR17, UR12, UP0 ;  /* 0x000000110e0872a5 */ /* 0x000fd800080e040c */
.L_x_5:
[----:B------:R-:W-:Y:S01]  /*0930*/  USHF.R.U64 UR43, UR8, UR15, UR9 ;  /* 0x0000000f082b7299 */ /* 0x000fe20008001209 */
[----:B------:R-:W-:Y:S01]  /*0940*/  I2FP.F32.U32 R0, UR7 ;  /* 0x0000000700007c45 */ /* 0x000fe20008201000 */
[----:B------:R-:W-:Y:S01]  /*0950*/  USHF.R.U32.HI UR5, URZ, UR15, UR9 ;  /* 0x0000000f3f057299 */ /* 0x000fe20008011609 */
[----:B-1----:R-:W-:Y:S01]  /*0960*/  R2UR UR12, R3 ;  /* 0x00000000030c72ca */ /* 0x002fe200000e0000 */
[----:B------:R-:W-:Y:S02]  /*0970*/  UIADD3 UR6, UP0, URZ, -UR43, URZ ;  /* 0x8000002b3f067290 */ /* 0x000fe4000ff1e03f */
[----:B------:R-:W-:Y:S01]  /*0980*/  FMUL R0, R0, UR20 ;  /* 0x0000001400007c20 */ /* 0x000fe20008400000 */
[----:B------:R-:W-:Y:S01]  /*0990*/  ULDC.64 UR8, c[0x0][0x620] ;  /* 0x0001880000087ab9 */ /* 0x000fe20000000a00 */
[----:B------:R-:W-:Y:S01]  /*09a0*/  UIADD3.X UR5, URZ, ~UR5, URZ, UP0, !UPT ;  /* 0x800000053f057290 */ /* 0x000fe200087fe43f */
[----:B------:R-:W-:Y:S01]  /*09b0*/  UMOV UR10, UR18 ;  /* 0x00000012000a7c82 */ /* 0x000fe20008000000 */
[----:B------:R-:W-:-:S02]  /*09c0*/  UMOV UR11, UR19 ;  /* 0x00000013000b7c82 */ /* 0x000fc40008000000 */
[----:B------:R-:W-:Y:S01]  /*09d0*/  UIMAD UR5, UR5, UR8, URZ ;  /* 0x00000008050572a4 */ /* 0x000fe2000f8e023f */
[----:B------:R-:W0:Y:S01]  /*09e0*/  F2I.U32.TRUNC.NTZ R0, R0 ;  /* 0x0000000000007305 */ /* 0x000e22000020f000 */
[----:B------:R-:W-:Y:S02]  /*09f0*/  UIMAD.WIDE.U32 UR10, UR6, UR8, UR10 ;  /* 0x00000008060a72a5 */ /* 0x000fe4000f8e000a */
[----:B------:R-:W-:Y:S01]  /*0a00*/  UIMAD UR6, UR6, UR9, UR5 ;  /* 0x00000009060672a4 */ /* 0x000fe2000f8e0205 */
[----:B------:R-:W-:Y:S01]  /*0a10*/  ULDC UR21, c[0x0][0x658] ;  /* 0x0001960000157ab9 */ /* 0x000fe20000000800 */
[----:B------:R-:W-:Y:S02]  /*0a20*/  UMOV UR19, 0xffffffff ;  /* 0xffffffff00137882 */ /* 0x000fe40000000000 */
[----:B------:R-:W-:Y:S01]  /*0a30*/  UIADD3 UR6, UR11, UR6, URZ ;  /* 0x000000060b067290 */ /* 0x000fe2000fffe03f */
[----:B------:R-:W-:Y:S01]  /*0a40*/  ULDC UR15, c[0x0][0x618] ;  /* 0x00018600000f7ab9 */ /* 0x000fe20000000800 */
[----:B------:R-:W-:Y:S01]  /*0a50*/  ULDC.64 UR8, c[0x0][0x640] ;  /* 0x0001900000087ab9 */ /* 0x000fe20000000a00 */
[----:B------:R-:W-:Y:S01]  /*0a60*/  USHF.L.U32 UR11, UR19, UR21, URZ ;  /* 0x00000015130b7299 */ /* 0x000fe2000800063f */
[----:B------:R-:W-:Y:S01]  /*0a70*/  ISETP.NE.U32.AND P0, PT, RZ, UR8, PT ;  /* 0x00000008ff007c0c */ /* 0x000fe2000bf05070 */
[----:B------:R-:W-:-:S02]  /*0a80*/  USHF.R.U64 UR19, UR10, UR15, UR6 ;  /* 0x0000000f0a137299 */ /* 0x000fc40008001206 */
[----:B------:R-:W-:Y:S01]  /*0a90*/  USHF.R.U32.HI UR10, URZ, UR15, UR6 ;  /* 0x0000000f3f0a7299 */ /* 0x000fe20008011606 */
[----:B0-----:R-:W-:Y:S01]  /*0aa0*/  R2UR UR14, R0 ;  /* 0x00000000000e72ca */ /* 0x001fe200000e0000 */
[----:B------:R-:W-:Y:S01]  /*0ab0*/  ULDC UR17, c[0x0][0x608] ;  /* 0x0001820000117ab9 */ /* 0x000fe20000000800 */
[----:B------:R-:W-:Y:S01]  /*0ac0*/  ISETP.NE.AND.EX P0, PT, RZ, UR9, PT, P0 ;  /* 0x00000009ff007c0c */ /* 0x000fe2000bf05300 */
[----:B------:R-:W-:Y:S02]  /*0ad0*/  USHF.R.U64 UR23, UR19, UR17, UR10 ;  /* 0x0000001113177299 */ /* 0x000fe4000800120a */
[----:B------:R-:W-:Y:S01]  /*0ae0*/  USHF.R.U32.HI UR10, URZ, UR17, UR10 ;  /* 0x000000113f0a7299 */ /* 0x000fe2000801160a */
[----:B------:R-:W-:Y:S01]  /*0af0*/  UMOV UR16, 0x1 ;  /* 0x0000000100107882 */ /* 0x000fe20000000000 */
[----:B------:R-:W-:Y:S02]  /*0b00*/  UIADD3 UR12, -UR12, URZ, URZ ;  /* 0x0000003f0c0c7290 */ /* 0x000fe4000fffe13f */
[----:B------:R-:W-:-:S02]  /*0b10*/  USHF.R.U64 UR24, UR23, UR21, UR10 ;  /* 0x0000001517187299 */ /* 0x000fc4000800120a */
[----:B------:R-:W-:Y:S01]  /*0b20*/  USHF.L.U32 UR6, UR16, UR21, URZ ;  /* 0x0000001510067299 */ /* 0x000fe2000800063f */
[----:B------:R-:W-:Y:S01]  /*0b30*/  ULDC UR13, c[0x0][0x144] ;  /* 0x00005100000d7ab9 */ /* 0x000fe20000000800 */
[----:B------:R-:W-:Y:S01]  /*0b40*/  ULDC UR5, c[0x0][0x600] ;  /* 0x0001800000057ab9 */ /* 0x000fe20000000800 */
[----:B------:R-:W-:Y:S02]  /*0b50*/  ULOP3.LUT UR16, URZ, UR11, URZ, 0x33, !UPT ;  /* 0x0000000b3f107292 */ /* 0x000fe4000f8e333f */
[----:B------:R-:W-:Y:S02]  /*0b60*/  USHF.R.U32.HI UR11, URZ, UR21, UR10 ;  /* 0x000000153f0b7299 */ /* 0x000fe4000801160a */
[----:B------:R-:W-:Y:S02]  /*0b70*/  UIADD3 UR18, UR5, -0x1, URZ ;  /* 0xffffffff05127890 */ /* 0x000fe4000fffe03f */
[----:B------:R-:W-:Y:S02]  /*0b80*/  UIADD3 UR20, -UR14, URZ, URZ ;  /* 0x0000003f0e147290 */ /* 0x000fe4000fffe13f */
[----:B------:R-:W-:Y:S01]  /*0b90*/  UIMAD UR4, UR13, UR12, UR4 ;  /* 0x0000000c0d0472a4 */ /* 0x000fe2000f8e0204 */
[----:B------:R-:W-:Y:S01]  /*0ba0*/  ULDC UR25, c[0x0][0x148] ;  /* 0x0000520000197ab9 */ /* 0x000fe20000000800 */
[----:B------:R-:W-:Y:S01]  /*0bb0*/  ULDC UR21, c[0x0][0x648] ;  /* 0x0001920000157ab9 */ /* 0x000fe20000000800 */
[----:B------:R-:W-:Y:S01]  /*0bc0*/  ULDC UR22, c[0x0][0x638] ;  /* 0x00018e0000167ab9 */ /* 0x000fe20000000800 */
[----:B------:R-:W-:Y:S01]  /*0bd0*/  UMOV UR10, UR24 ;  /* 0x00000018000a7c82 */ /* 0x000fe20008000000 */
[----:B------:R-:W-:Y:S07]  /*0be0*/  @!P0 BRA `(.L_x_6) ;  /* 0x0000000000308947 */ /* 0x000fee0003800000 */
[----:B------:R-:W-:Y:S02]  /*0bf0*/  ULDC UR14, c[0x0][0x64c] ;  /* 0x00019300000e7ab9 */ /* 0x000fe40000000800 */
        /* <DEDUP_REMOVED lines=8> */
[----:B------:R-:W-:-:S07]  /*0c80*/  UIMAD.WIDE.U32.X UR8, UR17, UR9, UR14, UP0 ;  /* 0x00000009110872a5 */ /* 0x000fce00080e040e */
[----:B------:R-:W-:Y:S01]  /*0c90*/  UMOV UR10, UR8 ;  /* 0x00000008000a7c82 */ /* 0x000fe20008000000 */
[----:B------:R-:W-:-:S05]  /*0ca0*/  UMOV UR11, UR9 ;  /* 0x00000009000b7c82 */ /* 0x000fca0008000000 */
.L_x_6:
[----:B------:R-:W-:Y:S01]  /*0cb0*/  UISETP.NE.AND UP0, UPT, UR46, URZ, UPT ;  /* 0x0000003f2e00728c */ /* 0x000fe2000bf05270 */
[----:B------:R-:W-:Y:S01]  /*0cc0*/  IMAD.MOV.U32 R0, RZ, RZ, 0x1 ;  /* 0x00000001ff007424 */ /* 0x000fe200078e00ff */
[----:B------:R-:W-:Y:S02]  /*0cd0*/  USHF.R.U64 UR8, UR10, UR21, UR11 ;  /* 0x000000150a087299 */ /* 0x000fe4000800120b */
[----:B------:R-:W-:Y:S02]  /*0ce0*/  ULOP3.LUT UR16, UR23, UR16, URZ, 0xc0, !UPT ;  /* 0x0000001017107292 */ /* 0x000fe4000f8ec03f */
[----:B------:R-:W-:Y:S02]  /*0cf0*/  ULOP3.LUT UR18, UR19, UR18, URZ, 0xc0, !UPT ;  /* 0x0000001213127292 */ /* 0x000fe4000f8ec03f */
[----:B------:R-:W-:-:S03]  /*0d00*/  UIMAD UR16, UR6, UR8, UR16 ;  /* 0x00000008061072a4 */ /* 0x000fc6000f8e0210 */
[----:B------:R-:W-:Y:S02]  /*0d10*/  @UP0 UIMAD UR4, UR25, UR20, UR7 ;  /* 0x00000014190402a4 */ /* 0x000fe4000f8e0207 */
[----:B------:R-:W-:-:S04]  /*0d20*/  UIADD3 UR7, -UR8, URZ, URZ ;  /* 0x0000003f08077290 */ /* 0x000fc8000fffe13f */
[----:B------:R-:W-:-:S03]  /*0d30*/  UIMAD UR6, UR7, UR22, UR24 ;  /* 0x00000016070672a4 */ /* 0x000fc6000f8e0218 */
[----:B------:R-:W-:Y:S01]  /*0d40*/  ULDC UR7, c[0x0][0x610] ;  /* 0x0001840000077ab9 */ /* 0x000fe20000000800 */
[----:B------:R-:W-:Y:S02]  /*0d50*/  UIMAD UR6, UR6, UR5, UR18 ;  /* 0x00000005060672a4 */ /* 0x000fe4000f8e0212 */
[----:B------:R-:W-:-:S04]  /*0d60*/  UIMAD UR4, UR16, UR7, UR4 ;  /* 0x00000007100472a4 */ /* 0x000fc8000f8e0204 */
[----:B------:R-:W-:Y:S02]  /*0d70*/  USEL UR42, UR6, UR4, !UP0 ;  /* 0x00000004062a7287 */ /* 0x000fe4000c000000 */
[----:B------:R-:W-:-:S12]  /*0d80*/  USEL UR41, UR4, UR6, !UP0 ;  /* 0x0000000604297287 */ /* 0x000fd8000c000000 */
.L_x_4:
[----:B------:R-:W-:-:S08]  /*0d90*/  NOP ;  /* 0x0000000000007918 */ /* 0x000fd00000000000 */
[----:B------:R-:W0:Y:S02]  /*0da0*/  USETMAXREG.TRY_ALLOC.CTAPOOL UP0, 0xe8 ;  /* 0x000000e8000079c8 */ /* 0x000e240008000600 */
[----:B0-----:R-:W-:-:S13]  /*0db0*/  PLOP3.LUT P0, PT, PT, PT, UP0, 0x80, 0x0 ;  /* 0x000000000000781c */ /* 0x001fda0003f0f008 */
[----:B------:R-:W-:Y:S05]  /*0dc0*/  @!P0 BRA `(.L_x_4) ;  /* 0xfffffffc00f08947 */ /* 0x000fea000383ffff */
[----:B------:R-:W-:Y:S01]  /*0dd0*/  ULDC.64 UR4, c[0x0][0x598] ;  /* 0x0001660000047ab9 */ /* 0x000fe20000000a00 */
[----:B------:R-:W-:Y:S01]  /*0de0*/  ULDC.64 UR36, c[0x0][0x208] ;  /* 0x0000820000247ab9 */ /* 0x000fe20000000a00 */
[----:B------:R-:W-:-:S04]  /*0df0*/  ISETP.NE.U32.AND P0, PT, RZ, UR4, PT ;  /* 0x00000004ff007c0c */ /* 0x000fc8000bf05070 */
[----:B------:R-:W-:-:S13]  /*0e00*/  ISETP.NE.AND.EX P0, PT, RZ, UR5, PT, P0 ;  /* 0x00000005ff007c0c */ /* 0x000fda000bf05300 */
[----:B------:R-:W-:Y:S05]  /*0e10*/  @!P0 BRA `(.L_x_7) ;  /* 0x00000000001c8947 */ /* 0x000fea0003800000 */
[----:B------:R-:W0:Y:S02]  /*0e20*/  LDC.64 R4, c[0x0][0x598] ;  /* 0x00016600ff047b82 */ /* 0x000e240000000a00 */
[----:B0-----:R-:W2:Y:S02]  /*0e30*/  LDG.E.64 R4, desc[UR36][R4.64] ;  /* 0x0000002404047981 */ /* 0x001ea4000c1e1b00 */
[----:B--2---:R-:W-:-:S04]  /*0e40*/  ISETP.NE.U32.AND P0, PT, R4, RZ, PT ;  /* 0x000000ff0400720c */ /* 0x004fc80003f05070 */
[----:B------:R-:W-:-:S13]  /*0e50*/  ISETP.NE.AND.EX P0, PT, R5, RZ, PT, P0 ;  /* 0x000000ff0500720c */ /* 0x000fda0003f05300 */
[----:B------:R-:W-:Y:S05]  /*0e60*/  @!P0 BRA `(.L_x_7) ;  /* 0x0000000000088947 */ /* 0x000fea0003800000 */
[----:B------:R0:W5:Y:S01]  /*0e70*/  LD.E R19, desc[UR36][R4.64] ;  /* 0x0000002404137980 */ /* 0x000162000c101900 */
[----:B------:R-:W-:Y:S05]  /*0e80*/  BRA `(.L_x_8) ;  /* 0x0000000000247947 */ /* 0x000fea0003800000 */
.L_x_7:
[----:B------:R-:W-:Y:S02]  /*0e90*/  ULDC.64 UR4, c[0x0][0x588] ;  /* 0x0001620000047ab9 */ /* 0x000fe40000000a00 */
[----:B------:R-:W-:-:S04]  /*0ea0*/  ISETP.NE.U32.AND P0, PT, RZ, UR4, PT ;  /* 0x00000004ff007c0c */ /* 0x000fc8000bf05070 */
[----:B------:R-:W-:-:S13]  /*0eb0*/  ISETP.NE.AND.EX P0, PT, RZ, UR5, PT, P0 ;  /* 0x00000005ff007c0c */ /* 0x000fda000bf05300 */
[----:B------:R-:W-:Y:S05]  /*0ec0*/  @!P0 BRA `(.L_x_9) ;  /* 0x00000000000c8947 */ /* 0x000fea0003800000 */
[----:B------:R-:W0:Y:S02]  /*0ed0*/  LDC.64 R4, c[0x0][0x588] ;  /* 0x00016200ff047b82 */ /* 0x000e240000000a00 */
[----:B0-----:R1:W5:Y:S01]  /*0ee0*/  LDG.E R19, desc[UR36][R4.64] ;  /* 0x0000002404137981 */ /* 0x001362000c1e1900 */
[----:B------:R-:W-:Y:S05]  /*0ef0*/  BRA `(.L_x_8) ;  /* 0x0000000000087947 */ /* 0x000fea0003800000 */
.L_x_9:
[----:B------:R-:W-:Y:S02]  /*0f00*/  ULDC UR4, c[0x0][0x580] ;  /* 0x0001600000047ab9 */ /* 0x000fe40000000800 */
[----:B------:R-:W-:-:S07]  /*0f10*/  IMAD.U32 R19, RZ, RZ, UR4 ;  /* 0x00000004ff137e24 */ /* 0x000fce000f8e00ff */
.L_x_8:
[----:B------:R-:W-:Y:S02]  /*0f20*/  ULDC.64 UR4, c[0x0][0x5a0] ;  /* 0x0001680000047ab9 */ /* 0x000fe40000000a00 */
[----:B------:R-:W-:-:S04]  /*0f30*/  ISETP.NE.U32.AND P0, PT, RZ, UR4, PT ;  /* 0x00000004ff007c0c */ /* 0x000fc8000bf05070 */
[----:B------:R-:W-:-:S13]  /*0f40*/  ISETP.NE.AND.EX P0, PT, RZ, UR5, PT, P0 ;  /* 0x00000005ff007c0c */ /* 0x000fda000bf05300 */
[----:B------:R-:W-:Y:S05]  /*0f50*/  @!P0 BRA `(.L_x_10) ;  /* 0x00000000001c8947 */ /* 0x000fea0003800000 */
[----:B01----:R-:W0:Y:S02]  /*0f60*/  LDC.64 R4, c[0x0][0x5a0] ;  /* 0x00016800ff047b82 */ /* 0x003e240000000a00 */
[----:B0-----:R-:W2:Y:S02]  /*0f70*/  LDG.E.64 R4, desc[UR36][R4.64] ;  /* 0x0000002404047981 */ /* 0x001ea4000c1e1b00 */
[----:B--2---:R-:W-:-:S04]  /*0f80*/  ISETP.NE.U32.AND P0, PT, R4, RZ, PT ;  /* 0x000000ff0400720c */ /* 0x004fc80003f05070 */
[----:B------:R-:W-:-:S13]  /*0f90*/  ISETP.NE.AND.EX P0, PT, R5, RZ, PT, P0 ;  /* 0x000000ff0500720c */ /* 0x000fda0003f05300 */
[----:B------:R-:W-:Y:S05]  /*0fa0*/  @!P0 BRA `(.L_x_10) ;  /* 0x0000000000088947 */ /* 0x000fea0003800000 */
[----:B------:R0:W5:Y:S01]  /*0fb0*/  LD.E R22, desc[UR36][R4.64] ;  /* 0x0000002404167980 */ /* 0x000162000c101900 */
[----:B------:R-:W-:Y:S05]  /*0fc0*/  BRA `(.L_x_11) ;  /* 0x0000000000247947 */ /* 0x000fea0003800000 */
.L_x_10:
[----:B------:R-:W-:Y:S02]  /*0fd0*/  ULDC.64 UR4, c[0x0][0x590] ;  /* 0x0001640000047ab9 */ /* 0x000fe40000000a00 */
[----:B------:R-:W-:-:S04]  /*0fe0*/  ISETP.NE.U32.AND P0, PT, RZ, UR4, PT ;  /* 0x00000004ff007c0c */ /* 0x000fc8000bf05070 */
[----:B------:R-:W-:-:S13]  /*0ff0*/  ISETP.NE.AND.EX P0, PT, RZ, UR5, PT, P0 ;  /* 0x00000005ff007c0c */ /* 0x000fda000bf05300 */
[----:B------:R-:W-:Y:S05]  /*1000*/  @!P0 BRA `(.L_x_12) ;  /* 0x00000000000c8947 */ /* 0x000fea0003800000 */
[----:B------:R-:W2:Y:S02]  /*1010*/  LDC.64 R22, c[0x0][0x590] ;  /* 0x00016400ff167b82 */ /* 0x000ea40000000a00 */
[----:B--2---:R2:W5:Y:S01]  /*1020*/  LDG.E R22, desc[UR36][R22.64] ;  /* 0x0000002416167981 */ /* 0x004562000c1e1900 */
[----:B------:R-:W-:Y:S05]  /*1030*/  BRA `(.L_x_11) ;  /* 0x0000000000087947 */ /* 0x000fea0003800000 */
.L_x_12:
[----:B------:R-:W-:Y:S02]  /*1040*/  ULDC UR4, c[0x0][0x584] ;  /* 0x0001610000047ab9 */ /* 0x000fe40000000800 */
[----:B------:R-:W-:-:S07]  /*1050*/  IMAD.U32 R22, RZ, RZ, UR4 ;  /* 0x00000004ff167e24 */ /* 0x000fce000f8e00ff */
.L_x_11:
[----:B------:R-:W-:-:S13]  /*1060*/  LOP3.LUT P0, RZ, R0, 0xff, RZ, 0xc0, !PT ;  /* 0x000000ff00ff7812 */ /* 0x000fda000780c0ff */
[----:B------:R-:W-:Y:S05]  /*1070*/  @!P0 EXIT ;  /* 0x000000000000894d */ /* 0x000fea0003800000 */
[----:B------:R-:W-:Y:S01]  /*1080*/  ULDC UR4, c[0x0][0x28c] ;  /* 0x0000a30000047ab9 */ /* 0x000fe20000000800 */
[----:B------:R-:W-:Y:S01]  /*1090*/  UMOV UR38, URZ ;  /* 0x0000003f00267c82 */ /* 0x000fe20008000000 */
[----:B------:R-:W-:Y:S01]  /*10a0*/  UIADD3 UR4, UR4, 0x1f, URZ ;  /* 0x0000001f04047890 */ /* 0x000fe2000fffe03f */
[----:B------:R-:W-:-:S03]  /*10b0*/  UMOV UR39, URZ ;  /* 0x0000003f00277c82 */ /* 0x000fc60008000000 */
[----:B------:R-:W-:-:S04]  /*10c0*/  USHF.R.S32.HI UR5, URZ, 0x1f, UR4 ;  /* 0x0000001f3f057899 */ /* 0x000fc80008011404 */
[----:B------:R-:W-:-:S04]  /*10d0*/  ULEA.HI UR5, UR5, UR4, URZ, 0x5 ;  /* 0x0000000405057291 */ /* 0x000fc8000f8f283f */
[----:B------:R-:W-:-:S12]  /*10e0*/  USHF.R.S32.HI UR44, URZ, 0x5, UR5 ;  /* 0x000000053f2c7899 */ /* 0x000fd80008011405 */
.L_x_408:
[----:B------:R-:W-:Y:S01]  /*10f0*/  LOP3.LUT R0, R2, 0x80, RZ, 0xc0, !PT ;  /* 0x0000008002007812 */ /* 0x000fe200078ec0ff */
[----:B---3--:R-:W3:Y:S01]  /*1100*/  S2UR UR6, SR_CgaCtaId ;  /* 0x00000000000679c3 */ /* 0x008ee20000008800 */
[----:B------:R-:W-:Y:S02]  /*1110*/  UMOV UR45, 0x400 ;  /* 0x00000400002d7882 */ /* 0x000fe40000000000 */
[----:B------:R-:W-:-:S06]  /*1120*/  SHF.R.U32.HI R0, RZ, 0x7, R0 ;  /* 0x00000007ff007819 */ /* 0x000fcc0000011600 */
[----:B----4-:R-:W4:Y:S01]  /*1130*/  SHFL.IDX PT, R0, R0, RZ, 0x1f ;  /* 0x00001fff00007589 */ /* 0x010f2200000e0000 */
[----:B---3--:R-:W-:Y:S01]  /*1140*/  ULEA UR45, UR6, UR45, 0x18 ;  /* 0x0000002d062d7291 */ /* 0x008fe2000f8ec03f */
[----:B----4-:R-:W-:-:S13]  /*1150*/  R2UR UR4, R0 ;  /* 0x00000000000472ca */ /* 0x010fda00000e0000 */
[----:B------:R-:W-:-:S04]  /*1160*/  ULEA.HI UR5, UR4, UR4, URZ, 0x1 ;  /* 0x0000000404057291 */ /* 0x000fc8000f8f083f */
[----:B------:R-:W-:-:S04]  /*1170*/  ULOP3.LUT UR5, UR5, 0xffffe, URZ, 0xc0, !UPT ;  /* 0x000ffffe05057892 */ /* 0x000fc8000f8ec03f */
[----:B------:R-:W-:-:S03]  /*1180*/  UIADD3 UR5, UR4, -UR5, URZ ;  /* 0x8000000504057290 */ /* 0x000fc6000fffe03f */
[----:B------:R-:W-:Y:S01]  /*1190*/  ULDC UR4, c[0x0][0x28c] ;  /* 0x0000a30000047ab9 */ /* 0x000fe20000000800 */
[----:B------:R-:W-:Y:S01]  /*11a0*/  ULEA UR5, UR5, UR45, 0xc ;  /* 0x0000002d05057291 */ /* 0x000fe2000f8e603f */
[----:B------:R-:W-:-:S03]  /*11b0*/  ISETP.LT.AND P0, PT, RZ, UR4, PT ;  /* 0x00000004ff007c0c */ /* 0x000fc6000bf01270 */
[----:B------:R-:W-:-:S04]  /*11c0*/  UIADD3 UR5, UR5, 0x100, URZ ;  /* 0x0000010005057890 */ /* 0x000fc8000fffe03f */
[----:B------:R-:W-:-:S04]  /*11d0*/  USHF.R.U32.HI UR5, URZ, 0x4, UR5 ;  /* 0x000000043f057899 */ /* 0x000fc80008011605 */
[----:B------:R-:W-:Y:S02]  /*11e0*/  ULOP3.LUT UR47, UR5, 0x3fff, URZ, 0xc0, !UPT ;  /* 0x00003fff052f7892 */ /* 0x000fe4000f8ec03f */
[----:B-12--5:R-:W-:Y:S10]  /*11f0*/  @P0 BRA `(.L_x_13) ;  /* 0x0000000000400947 */ /* 0x026ff40003800000 */
[----:B------:R-:W-:Y:S01]  /*1200*/  MOV R0, 0x0 ;  /* 0x0000000000007802 */ /* 0x000fe20000000f00 */
[----:B------:R-:W-:Y:S01]  /*1210*/  ULDC.64 UR4, c[0x4][0x68] ;  /* 0x01001a0000047ab9 */ /* 0x000fe20000000a00 */
[----:B------:R-:W-:Y:S01]  /*1220*/  ULDC.64 UR6, c[0x4][0x8] ;  /* 0x0100020000067ab9 */ /* 0x000fe20000000a00 */
[----:B01----:R-:W-:Y:S01]  /*1230*/  IMAD.U32 R4, RZ, RZ, UR4 ;  /* 0x00000004ff047e24 */ /* 0x003fe2000f8e00ff */
[----:B------:R0:W1:Y:S01]  /*1240*/  LDC.64 R14, c[0x4][R0] ;  /* 0x01000000000e7b82 */ /* 0x0000620000000a00 */
[----:B------:R-:W-:Y:S01]  /*1250*/  MOV R5, UR5 ;  /* 0x0000000500057c02 */ /* 0x000fe20008000f00 */
[----:B------:R-:W-:Y:S01]  /*1260*/  ULDC.64 UR4, c[0x4][0x70] ;  /* 0x01001c0000047ab9 */ /* 0x000fe20000000a00 */
[----:B------:R-:W-:Y:S01]  /*1270*/  IMAD.U32 R10, RZ, RZ, UR6 ;  /* 0x00000006ff0a7e24 */ /* 0x000fe2000f8e00ff */
[----:B------:R-:W-:Y:S01]  /*1280*/  MOV R13, RZ ;  /* 0x000000ff000d7202 */ /* 0x000fe20000000f00 */
[----:B------:R-:W-:Y:S02]  /*1290*/  IMAD.U32 R6, RZ, RZ, UR4 ;  /* 0x00000004ff067e24 */ /* 0x000fe4000f8e00ff */
[----:B------:R-:W-:-:S02]  /*12a0*/  IMAD.U32 R7, RZ, RZ, UR5 ;  /* 0x00000005ff077e24 */ /* 0x000fc4000f8e00ff */
[----:B------:R-:W-:Y:S02]  /*12b0*/  IMAD.U32 R11, RZ, RZ, UR7 ;  /* 0x00000007ff0b7e24 */ /* 0x000fe4000f8e00ff */
[----:B------:R-:W-:Y:S02]  /*12c0*/  IMAD.MOV.U32 R8, RZ, RZ, 0x1e1 ;  /* 0x000001e1ff087424 */ /* 0x000fe400078e00ff */
[----:B0-----:R-:W-:-:S07]  /*12d0*/  IMAD.MOV.U32 R12, RZ, RZ, 0x1 ;  /* 0x00000001ff0c7424 */ /* 0x001fce00078e00ff */
[----:B------:R-:W-:-:S07]  /*12e0*/  LEPC R20, `(.L_x_13) ;  /* 0x000000001014794e */ /* 0x000fce0000000000 */
[----:B-12--5:R-:W-:Y:S05]  /*12f0*/  CALL.ABS.NOINC R14 ;  /* 0x000000000e007343 */ /* 0x026fea0003c00000 */
.L_x_13:
[----:B------:R-:W-:-:S06]  /*1300*/  ULOP3.LUT UR4, UR40, 0x1, URZ, 0xfc, !UPT ;  /* 0x0000000128047892 */ /* 0x000fcc000f8efc3f */
[----:B------:R-:W-:-:S05]  /*1310*/  IMAD.U32 R0, RZ, RZ, UR4 ;  /* 0x00000004ff007e24 */ /* 0x000fca000f8e00ff */
[----:B------:R-:W-:-:S13]  /*1320*/  ISETP.NE.AND P0, PT, R0, 0x3, PT ;  /* 0x000000030000780c */ /* 0x000fda0003f05270 */
[----:B------:R-:W-:Y:S05]  /*1330*/  @!P0 BRA `(.L_x_14) ;  /* 0x0000000000048947 */ /* 0x000fea0003800000 */
[----:B------:R-:W-:Y:S01]  /*1340*/  BPT.TRAP 0x1 ;  /* 0x000000040000795c */ /* 0x000fe20000300000 */
.L_x_14:
[----:B------:R-:W-:Y:S02]  /*1350*/  IMAD.U32 R3, RZ, RZ, UR39 ;  /* 0x00000027ff037e24 */ /* 0x000fe4000f8e00ff */
[----:B------:R-:W-:-:S03]  /*1360*/  IMAD.U32 R0, RZ, RZ, UR38 ;  /* 0x00000026ff007e24 */ /* 0x000fc6000f8e00ff */
[----:B------:R-:W-:Y:S02]  /*1370*/  LEA R3, R3, UR45, 0x3 ;  /* 0x0000002d03037c11 */ /* 0x000fe4000f8e18ff */
[----:B------:R-:W-:-:S04]  /*1380*/  SHF.L.U32 R0, R0, 0x1f, RZ ;  /* 0x0000001f00007819 */ /* 0x000fc800000006ff */
[----:B------:R3:W4:Y:S01]  /*1390*/  SYNCS.PHASECHK.TRANS64.TRYWAIT P1, [R3+URZ], R0 ;  /* 0x00000000030075a7 */ /* 0x000722000802017f */
[----:B------:R-:W-:Y:S05]  /*13a0*/  @!P0 BRA `(.L_x_15) ;  /* 0x0000000000048947 */ /* 0x000fea0003800000 */
[----:B------:R-:W-:Y:S01]  /*13b0*/  BPT.TRAP 0x1 ;  /* 0x000000040000795c */ /* 0x000fe20000300000 */
.L_x_15:
[----:B----4-:R-:W-:Y:S05]  /*13c0*/  @P1 BRA `(.L_x_16) ;  /* 0x0000000000081947 */ /* 0x010fea0003800000 */
[----:B------:R-:W4:Y:S02]  /*13d0*/  SYNCS.PHASECHK.TRANS64.TRYWAIT P1, [R3+URZ], R0 ;  /* 0x00000000030075a7 */ /* 0x000f24000802017f */
[----:B----4-:R-:W-:Y:S05]  /*13e0*/  @!P1 BRA `(.L_x_17) ;  /* 0x000000f400889947 */ /* 0x010fea0003800000 */
.L_x_16:
[----:B------:R-:W-:-:S04]  /*13f0*/  UISETP.LT.AND UP0, UPT, UR44, 0x1, UPT ;  /* 0x000000012c00788c */ /* 0x000fc8000bf01270 */
[----:B------:R-:W-:-:S06]  /*1400*/  USEL UR4, UR44, 0x1, UP0 ;  /* 0x000000012c047887 */ /* 0x000fcc0008000000 */
[----:B---34-:R-:W-:Y:S01]  /*1410*/  IMAD.U32 R0, RZ, RZ, UR4 ;  /* 0x00000004ff007e24 */ /* 0x018fe2000f8e00ff */
[----:B------:R-:W-:Y:S05]  /*1420*/  WARPSYNC.ALL ;  /* 0x0000000000007948 */ /* 0x000fea0003800000 */
[----:B------:R-:W-:-:S04]  /*1430*/  IADD3 R0, -R0, UR44, RZ ;  /* 0x0000002c00007c10 */ /* 0x000fc8000fffe1ff */
[----:B------:R-:W-:Y:S01]  /*1440*/  ISETP.GE.AND P1, PT, R0, 0x1, PT ;  /* 0x000000010000780c */ /* 0x000fe20003f26270 */
[----:B------:R-:W-:Y:S01]  /*1450*/  UIADD3 UR4, UR45, 0x28100, URZ ;  /* 0x000281002d047890 */ /* 0x000fe2000fffe03f */
[----:B------:R-:W-:Y:S01]  /*1460*/  WARPGROUP.ARRIVE ;  /* 0x00000000000079c5 */ /* 0x000fe20000000000 */
[----:B------:R-:W-:Y:S01]  /*1470*/  UMOV UR9, 0x80000020 ;  /* 0x8000002000097882 */ /* 0x000fe20000000000 */
[----:B------:R-:W-:Y:S01]  /*1480*/  UMOV UR11, 0x80000020 ;  /* 0x80000020000b7882 */ /* 0x000fe20000000000 */
[----:B------:R-:W-:-:S04]  /*1490*/  USHF.R.U32.HI UR4, URZ, 0x4, UR4 ;  /* 0x000000043f047899 */ /* 0x000fc80008011604 */
[----:B------:R-:W-:Y:S02]  /*14a0*/  ULOP3.LUT UR5, UR4, 0x3fff, URZ, 0xc0, !UPT ;  /* 0x00003fff04057892 */ /* 0x000fe4000f8ec03f */
[----:B------:R-:W-:Y:S02]  /*14b0*/  ULOP3.LUT UR4, UR47, 0x10000, URZ, 0xfc, !UPT ;  /* 0x000100002f047892 */ /* 0x000fe4000f8efc3f */
[----:B------:R-:W-:Y:S02]  /*14c0*/  ULOP3.LUT UR5, UR5, 0x10000, URZ, 0xfc, !UPT ;  /* 0x0001000005057892 */ /* 0x000fe4000f8efc3f */
[----:B------:R-:W-:Y:S02]  /*14d0*/  ULEA UR6, UR39, UR4, 0xb ;  /* 0x0000000427067291 */ /* 0x000fe4000f8e583f */
[----:B------:R-:W-:-:S05]  /*14e0*/  UIMAD UR7, UR39, 0x180, UR5 ;  /* 0x00000180270778a4 */ /* 0x000fca000f8e0205 */
[----:B------:R-:W-:Y:S02]  /*14f0*/  UMOV UR8, UR6 ;  /* 0x0000000600087c82 */ /* 0x000fe40008000000 */
[----:B------:R-:W-:Y:S02]  /*1500*/  UMOV UR10, UR7 ;  /* 0x00000007000a7c82 */ /* 0x000fe40008000000 */
[----:B------:R-:W-:Y:S01]  /*1510*/  HGMMA.64x96x16.F32 R168, gdesc[UR8], RZ, !UPT, gsb0 ;  /* 0x0160000008a879f0 */ /* 0x000fe2000c0008ff */
[----:B------:R-:W-:Y:S01]  /*1520*/  UIADD3 UR8, UR6, 0x200, URZ ;  /* 0x0000020006087890 */ /* 0x000fe2000fffe03f */
[----:B------:R-:W-:Y:S01]  /*1530*/  UMOV UR9, 0x80000020 ;  /* 0x8000002000097882 */ /* 0x000fe20000000000 */
[----:B------:R-:W-:Y:S02]  /*1540*/  WARPGROUP.DEPBAR.LE gsb0, 0x0 ;  /* 0x00008000000079c5 */ /* 0x000fe40000010000 */
[----:B------:R-:W-:-:S06]  /*1550*/  WARPGROUP.ARRIVE ;  /* 0x00000000000079c5 */ /* 0x000fcc0000000000 */
        /* <DEDUP_REMOVED lines=11> */
[----:B------:R-:W-:Y:S02]  /*1610*/  UIADD3 UR8, UR6, 0x2, URZ ;  /* 0x0000000206087890 */ /* 0x000fe4000fffe03f */
[----:B------:R-:W-:Y:S01]  /*1620*/  UIADD3 UR10, UR7, 0x2, URZ ;  /* 0x00000002070a7890 */ /* 0x000fe2000fffe03f */
[----:B------:R-:W-:Y:S01]  /*1630*/  UMOV UR9, 0x80000020 ;  /* 0x8000002000097882 */ /* 0x000fe20000000000 */
[----:B------:R-:W-:Y:S01]  /*1640*/  UMOV UR11, 0x80000020 ;  /* 0x80000020000b7882 */ /* 0x000fe20000000000 */
[----:B------:R-:W-:Y:S02]  /*1650*/  WARPGROUP.DEPBAR.LE gsb0, 0x0 ;  /* 0x00008000000079c5 */ /* 0x000fe40000010000 */
[----:B------:R-:W-:-:S06]  /*1660*/  WARPGROUP.ARRIVE ;  /* 0x00000000000079c5 */ /* 0x000fcc0000000000 */
[----:B------:R-:W-:Y:S01]  /*1670*/  HGMMA.64x96x16.F32 R168, gdesc[UR8], R168, gsb0 ;  /* 0x0160000008a879f0 */ /* 0x000fe200080008a8 */
[----:B------:R-:W-:Y:S01]  /*1680*/  UIADD3 UR8, UR6, 0x202, URZ ;  /* 0x0000020206087890 */ /* 0x000fe2000fffe03f */
        /* <DEDUP_REMOVED lines=13> */
[----:B------:R-:W-:Y:S03]  /*1760*/  HGMMA.64x96x16.F32 R24, gdesc[UR8], R24, gsb0 ;  /* 0x01600000081879f0 */ /* 0x000fe60008000818 */
[----:B------:R-:W-:Y:S02]  /*1770*/  WARPGROUP.DEPBAR.LE gsb0, 0x0 ;  /* 0x00008000000079c5 */ /* 0x000fe40000010000 */
[----:B------:R-:W-:Y:S05]  /*1780*/  @!P1 BRA `(.L_x_18) ;  /* 0x0000000400549947 */ /* 0x000fea0003800000 */
[----:B------:R-:W-:Y:S01]  /*1790*/  UIADD3 UR6, UR39, 0x1, URZ ;  /* 0x0000000127067890 */ /* 0x000fe2000fffe03f */
[----:B------:R-:W-:-:S03]  /*17a0*/  IMAD.MOV.U32 R3, RZ, RZ, R0 ;  /* 0x000000ffff037224 */ /* 0x000fc600078e0000 */
[----:B------:R-:W-:-:S04]  /*17b0*/  UISETP.NE.AND UP0, UPT, UR6, 0x5, UPT ;  /* 0x000000050600788c */ /* 0x000fc8000bf05270 */
[----:B------:R-:W-:Y:S02]  /*17c0*/  USEL UR7, URZ, 0x1, UP0 ;  /* 0x000000013f077887 */ /* 0x000fe40008000000 */
[----:B------:R-:W-:Y:S02]  /*17d0*/  USEL UR6, UR6, URZ, UP0 ;  /* 0x0000003f06067287 */ /* 0x000fe40008000000 */
[----:B------:R-:W-:-:S06]  /*17e0*/  ULOP3.LUT UR7, UR38, UR7, URZ, 0x3c, !UPT ;  /* 0x0000000726077292 */ /* 0x000fcc000f8e3c3f */
[----:B------:R-:W-:Y:S01]  /*17f0*/  IMAD.U32 R6, RZ, RZ, UR7 ;  /* 0x00000007ff067e24 */ /* 0x000fe2000f8e00ff */
[----:B------:R-:W-:-:S06]  /*1800*/  UMOV UR7, UR39 ;  /* 0x0000002700077c82 */ /* 0x000fcc0008000000 */
.L_x_25:
[----:B------:R-:W-:Y:S05]  /*1810*/  @!P0 BRA `(.L_x_19) ;  /* 0x0000000000048947 */ /* 0x000fea0003800000 */
[----:B------:R-:W-:Y:S01]  /*1820*/  BPT.TRAP 0x1 ;  /* 0x000000040000795c */ /* 0x000fe20000300000 */
.L_x_19:
[----:B------:R-:W-:Y:S01]  /*1830*/  ULEA UR8, UR6, UR45, 0x3 ;  /* 0x0000002d06087291 */ /* 0x000fe2000f8e183f */
[----:B01----:R-:W-:-:S08]  /*1840*/  SHF.L.U32 R4, R6, 0x1f, RZ ;  /* 0x0000001f06047819 */ /* 0x003fd000000006ff */
[----:B------:R0:W1:Y:S01]  /*1850*/  SYNCS.PHASECHK.TRANS64.TRYWAIT P1, [UR8], R4 ;  /* 0x00000004ff0075a7 */ /* 0x0000620008020148 */
[----:B------:R-:W-:Y:S05]  /*1860*/  @!P0 BRA `(.L_x_20) ;  /* 0x0000000000048947 */ /* 0x000fea0003800000 */
[----:B------:R-:W-:Y:S01]  /*1870*/  BPT.TRAP 0x1 ;  /* 0x000000040000795c */ /* 0x000fe20000300000 */
.L_x_20:
[----:B-1----:R-:W-:Y:S05]  /*1880*/  @P1 BRA `(.L_x_21) ;  /* 0x0000000000081947 */ /* 0x002fea0003800000 */
[----:B------:R-:W1:Y:S02]  /*1890*/  SYNCS.PHASECHK.TRANS64.TRYWAIT P1, [UR8], R4 ;  /* 0x00000004ff0075a7 */ /* 0x000e640008020148 */
[----:B-1----:R-:W-:Y:S05]  /*18a0*/  @!P1 BRA `(.L_x_22) ;  /* 0x000000f0006c9947 */ /* 0x002fea0003800000 */
.L_x_21:
[----:B------:R-:W-:Y:S01]  /*18b0*/  ULEA UR12, UR6, UR4, 0xb ;  /* 0x00000004060c7291 */ /* 0x000fe2000f8e583f */
[----:B------:R-:W-:Y:S01]  /*18c0*/  WARPGROUP.ARRIVE ;  /* 0x00000000000079c5 */ /* 0x000fe20000000000 */
[----:B------:R-:W-:Y:S01]  /*18d0*/  UIMAD UR13, UR6, 0x180, UR5 ;  /* 0x00000180060d78a4 */ /* 0x000fe2000f8e0205 */
[----:B------:R-:W-:Y:S01]  /*18e0*/  UMOV UR9, 0x80000020 ;  /* 0x8000002000097882 */ /* 0x000fe20000000000 */
[----:B------:R-:W-:-:S03]  /*18f0*/  UMOV UR11, 0x80000020 ;  /* 0x80000020000b7882 */ /* 0x000fc60000000000 */
[----:B------:R-:W-:Y:S02]  /*1900*/  UMOV UR8, UR12 ;  /* 0x0000000c00087c82 */ /* 0x000fe40008000000 */
[----:B------:R-:W-:Y:S02]  /*1910*/  UMOV UR10, UR13 ;  /* 0x0000000d000a7c82 */ /* 0x000fe40008000000 */
        /* <DEDUP_REMOVED lines=40> */
[----:B------:R-:W-:Y:S01]  /*1ba0*/  BPT.TRAP 0x1 ;  /* 0x000000040000795c */ /* 0x000fe20000300000 */
.L_x_23:
[----:B------:R-:W-:Y:S02]  /*1bb0*/  UISETP.GT.U32.AND UP0, UPT, UR40, 0x1, UPT ;  /* 0x000000012800788c */ /* 0x000fe4000bf04070 */
[----:B------:R-:W-:-:S04]  /*1bc0*/  ULEA UR8, UR7, UR45, 0x3 ;  /* 0x0000002d07087291 */ /* 0x000fc8000f8e183f */
[----:B------:R-:W-:Y:S01]  /*1bd0*/  UIADD3 UR8, UR8, 0x28, URZ ;  /* 0x0000002808087890 */ /* 0x000fe2000fffe03f */
[----:B------:R-:W-:-:S03]  /*1be0*/  PLOP3.LUT P1, PT, PT, PT, UP0, 0x80, 0x0 ;  /* 0x000000000000781c */ /* 0x000fc60003f2f008 */
[----:B------:R-:W-:-:S09]  /*1bf0*/  UPRMT UR8, URZ, 0x654, UR8 ;  /* 0x000006543f087896 */ /* 0x000fd20008000008 */
[----:B------:R-:W-:Y:S01]  /*1c00*/  SYNCS.ARRIVE.TRANS64.RED.A1T0 RZ, [UR8], RZ ;  /* 0x000000ffffff79a7 */ /* 0x000fe20008100408 */
[----:B------:R-:W-:Y:S05]  /*1c10*/  @P1 BRA `(.L_x_24) ;  /* 0x0000000000041947 */ /* 0x000fea0003800000 */
[----:B------:R-:W-:Y:S01]  /*1c20*/  BPT.TRAP 0x1 ;  /* 0x000000040000795c */ /* 0x000fe20000300000 */
.L_x_24:
[----:B------:R-:W-:Y:S01]  /*1c30*/  UIADD3 UR6, UR6, 0x1, URZ ;  /* 0x0000000106067890 */ /* 0x000fe2000fffe03f */
[C---:B------:R-:W-:Y:S01]  /*1c40*/  ISETP.GT.AND P1, PT, R3.reuse, 0x1, PT ;  /* 0x000000010300780c */ /* 0x040fe20003f24270 */
[----:B------:R-:W-:Y:S01]  /*1c50*/  UIADD3 UR7, UR7, 0x1, URZ ;  /* 0x0000000107077890 */ /* 0x000fe2000fffe03f */
[----:B------:R-:W-:Y:S01]  /*1c60*/  IADD3 R3, R3, -0x1, RZ ;  /* 0xffffffff03037810 */ /* 0x000fe20007ffe0ff */
[----:B------:R-:W-:Y:S02]  /*1c70*/  UISETP.NE.AND UP0, UPT, UR6, 0x5, UPT ;  /* 0x000000050600788c */ /* 0x000fe4000bf05270 */
[----:B------:R-:W-:Y:S02]  /*1c80*/  UISETP.NE.AND UP1, UPT, UR7, 0x5, UPT ;  /* 0x000000050700788c */ /* 0x000fe4000bf25270 */
[----:B------:R-:W-:Y:S02]  /*1c90*/  USEL UR8, URZ, 0x1, UP0 ;  /* 0x000000013f087887 */ /* 0x000fe40008000000 */
[----:B------:R-:W-:-:S02]  /*1ca0*/  USEL UR6, UR6, URZ, UP0 ;  /* 0x0000003f06067287 */ /* 0x000fc40008000000 */
[----:B------:R-:W-:Y:S02]  /*1cb0*/  USEL UR7, UR7, URZ, UP1 ;  /* 0x0000003f07077287 */ /* 0x000fe40008800000 */
[----:B------:R-:W-:Y:S01]  /*1cc0*/  LOP3.LUT R6, R6, UR8, RZ, 0x3c, !PT ;  /* 0x0000000806067c12 */ /* 0x000fe2000f8e3cff */
[----:B------:R-:W-:Y:S09]  /*1cd0*/  @P1 BRA `(.L_x_25) ;  /* 0xfffffff800cc1947 */ /* 0x000ff2000383ffff */
.L_x_18:
[----:B------:R-:W3:Y:S02]  /*1ce0*/  LDC R3, c[0x0][0x28c] ;  /* 0x0000a300ff037b82 */ /* 0x000ee40000000800 */
[----:B---3--:R-:W-:-:S13]  /*1cf0*/  ISETP.GE.AND P1, PT, R3, 0x1, PT ;  /* 0x000000010300780c */ /* 0x008fda0003f26270 */
[----:B------:R-:W-:Y:S05]  /*1d00*/  @!P1 BRA `(.L_x_26) ;  /* 0x0000000000389947 */ /* 0x000fea0003800000 */
[----:B------:R-:W-:Y:S05]  /*1d10*/  @!P0 BRA `(.L_x_27) ;  /* 0x0000000000048947 */ /* 0x000fea0003800000 */
[----:B------:R-:W-:Y:S01]  /*1d20*/  BPT.TRAP 0x1 ;  /* 0x000000040000795c */ /* 0x000fe20000300000 */
.L_x_27:
[----:B------:R-:W-:Y:S01]  /*1d30*/  VIADD R0, R0, UR39 ;  /* 0x0000002700007c36 */ /* 0x000fe20008000000 */
[----:B------:R-:W-:-:S03]  /*1d40*/  UISETP.GT.U32.AND UP0, UPT, UR40, 0x1, UPT ;  /* 0x000000012800788c */ /* 0x000fc6000bf04070 */
[----:B01----:R-:W-:-:S03]  /*1d50*/  IMAD.WIDE.U32 R4, R0, -0x33333333, RZ ;  /* 0xcccccccd00047825 */ /* 0x003fc600078e00ff */
[----:B------:R-:W-:Y:S02]  /*1d60*/  PLOP3.LUT P0, PT, PT, PT, UP0, 0x80, 0x0 ;  /* 0x000000000000781c */ /* 0x000fe40003f0f008 */
[----:B------:R-:W-:-:S05]  /*1d70*/  SHF.R.U32.HI R5, RZ, 0x2, R5 ;  /* 0x00000002ff057819 */ /* 0x000fca0000011605 */
[----:B------:R-:W-:-:S05]  /*1d80*/  IMAD R0, R5, -0x5, R0 ;  /* 0xfffffffb05007824 */ /* 0x000fca00078e0200 */
[----:B------:R-:W-:-:S05]  /*1d90*/  LEA R0, R0, UR45, 0x3 ;  /* 0x0000002d00007c11 */ /* 0x000fca000f8e18ff */
[----:B------:R-:W-:-:S05]  /*1da0*/  VIADD R0, R0, 0x28 ;  /* 0x0000002800007836 */ /* 0x000fca0000000000 */
[----:B------:R-:W-:-:S04]  /*1db0*/  PRMT R0, RZ, 0x654, R0 ;  /* 0x00000654ff007816 */ /* 0x000fc80000000000 */
[----:B------:R3:W-:Y:S01]  /*1dc0*/  SYNCS.ARRIVE.TRANS64.RED.A1T0 RZ, [R0+URZ], RZ ;  /* 0x000000ff00ff79a7 */ /* 0x0007e2000810043f */
[----:B------:R-:W-:Y:S05]  /*1dd0*/  @P0 BRA `(.L_x_26) ;  /* 0x0000000000040947 */ /* 0x000fea0003800000 */
[----:B------:R-:W-:Y:S01]  /*1de0*/  BPT.TRAP 0x1 ;  /* 0x000000040000795c */ /* 0x000fe20000300000 */
.L_x_26:
[----:B---3--:R-:W-:Y:S01]  /*1df0*/  LOP3.LUT R0, R2, 0x3, RZ, 0xc0, !PT ;  /* 0x0000000302007812 */ /* 0x008fe200078ec0ff */
[----:B------:R-:W-:Y:S01]  /*1e00*/  IMAD.MOV.U32 R7, RZ, RZ, -0x2 ;  /* 0xfffffffeff077424 */ /* 0x000fe200078e00ff */
[----:B------:R-:W-:Y:S01]  /*1e10*/  UIMAD UR42, UR42, 0x60, URZ ;  /* 0x000000602a2a78a4 */ /* 0x000fe2000f8e023f */
[----:B------:R-:W-:Y:S01]  /*1e20*/  SHF.R.U32.HI R3, RZ, 0x2, R2 ;  /* 0x00000002ff037819 */ /* 0x000fe20000011602 */
[----:B------:R-:W-:Y:S01]  /*1e30*/  ULDC UR12, c[0x0][0x288] ;  /* 0x0000a200000c7ab9 */ /* 0x000fe20000000800 */
[----:B------:R-:W-:Y:S01]  /*1e40*/  UIMAD.WIDE UR8, UR41, 0x200, URZ ;  /* 0x00000200290878a5 */ /* 0x000fe2000f8e023f */
[----:B------:R-:W-:Y:S01]  /*1e50*/  IMAD R7, R0, R7, UR12 ;  /* 0x0000000c00077e24 */ /* 0x000fe2000f8e0207 */
[----:B------:R-:W-:Y:S01]  /*1e60*/  LOP3.LUT R0, R18, 0x1, RZ, 0xc0, !PT ;  /* 0x0000000112007812 */ /* 0x000fe200078ec0ff */
[----:B------:R-:W-:Y:S01]  /*1e70*/  USHF.L.U32 UR41, UR41, 0x9, URZ ;  /* 0x0000000929297899 */ /* 0x000fe2000800063f */
[C---:B01----:R-:W-:Y:S01]  /*1e80*/  LOP3.LUT R4, R2.reuse, 0x60, RZ, 0xc0, !PT ;  /* 0x0000006002047812 */ /* 0x043fe200078ec0ff */
[----:B------:R-:W-:Y:S01]  /*1e90*/  UISETP.GE.AND UP0, UPT, UR42, UR12, UPT ;  /* 0x0000000c2a00728c */ /* 0x000fe2000bf06270 */
[----:B------:R-:W-:Y:S01]  /*1ea0*/  IMAD.SHL.U32 R218, R2, 0x2, RZ ;  /* 0x0000000202da7824 */ /* 0x000fe200078e00ff */
[----:B------:R-:W-:Y:S01]  /*1eb0*/  UIADD3 UR39, UR44, UR39, URZ ;  /* 0x000000272c277290 */ /* 0x000fe2000fffe03f */
[----:B------:R-:W-:Y:S01]  /*1ec0*/  IMAD.U32 R219, RZ, RZ, UR42 ;  /* 0x0000002affdb7e24 */ /* 0x000fe2000f8e00ff */
[----:B------:R-:W-:Y:S01]  /*1ed0*/  ULDC UR7, c[0x0][0x284] ;  /* 0x0000a10000077ab9 */ /* 0x000fe20000000800 */
[----:B------:R-:W-:Y:S01]  /*1ee0*/  IMAD.SHL.U32 R8, R0, 0x40, RZ ;  /* 0x0000004000087824 */ /* 0x000fe200078e00ff */
[----:B------:R-:W-:Y:S01]  /*1ef0*/  UISETP.GE.OR UP0, UPT, UR41, UR7, UP0 ;  /* 0x000000072900728c */ /* 0x000fe20008706670 */
[----:B------:R-:W-:Y:S01]  /*1f00*/  LOP3.LUT R3, R3, 0x7, RZ, 0xc0, !PT ;  /* 0x0000000703037812 */ /* 0x000fe200078ec0ff */
[----:B------:R-:W-:Y:S01]  /*1f10*/  UISETP.GT.U32.AND UP1, UPT, UR39, 0x4, UPT ;  /* 0x000000042700788c */ /* 0x000fe2000bf24070 */
[----:B------:R-:W-:Y:S01]  /*1f20*/  SHF.R.U32.HI R6, RZ, 0x1, R4 ;  /* 0x00000001ff067819 */ /* 0x000fe20000011604 */
[----:B------:R-:W-:Y:S01]  /*1f30*/  USHF.R.S32.HI UR13, URZ, 0x1f, UR43 ;  /* 0x0000001f3f0d7899 */ /* 0x000fe2000801142b */
[----:B------:R-:W-:Y:S01]  /*1f40*/  LOP3.LUT R218, R219, 0x6, R218, 0xf8, !PT ;  /* 0x00000006dbda7812 */ /* 0x000fe200078ef8da */
[----:B------:R-:W-:Y:S01]  /*1f50*/  UIMAD.WIDE.U32 UR4, UR39, -0x33333333, URZ ;  /* 0xcccccccd270478a5 */ /* 0x000fe2000f8e003f */
[--C-:B--2---:R-:W-:Y:S01]  /*1f60*/  LOP3.LUT R23, R8, 0x40, R3.reuse, 0xe2, !PT ;  /* 0x0000004008177812 */ /* 0x104fe200078ee203 */
[----:B------:R-:W-:Y:S01]  /*1f70*/  ULDC.64 UR10, c[0x0][0x5d0] ;  /* 0x00017400000a7ab9 */ /* 0x000fe20000000a00 */
[----:B------:R-:W-:Y:S01]  /*1f80*/  UISETP.LT.U32.AND UP1, UPT, UR44, 0x5, UP1 ;  /* 0x000000052c00788c */ /* 0x000fe20008f21070 */
[----:B------:R-:W-:Y:S01]  /*1f90*/  IADD3 R3, RZ, -R6, -R3 ;  /* 0x80000006ff037210 */ /* 0x000fe20007ffe803 */
[----:B------:R-:W-:Y:S01]  /*1fa0*/  UISETP.GE.U32.AND UP2, UPT, UR44, 0x5, UPT ;  /* 0x000000052c00788c */ /* 0x000fe2000bf46070 */
[----:B------:R-:W-:Y:S01]  /*1fb0*/  PLOP3.LUT P0, PT, PT, PT, UP0, 0x80, 0x0 ;  /* 0x000000000000781c */ /* 0x000fe20003f0f008 */
[----:B------:R-:W-:Y:S01]  /*1fc0*/  UIMAD UR6, UR13, UR10, URZ ;  /* 0x0000000a0d0672a4 */ /* 0x000fe2000f8e023f */
[--C-:B------:R-:W-:Y:S01]  /*1fd0*/  SHF.R.S32.HI R219, RZ, 0x1f, R218.reuse ;  /* 0x0000001fffdb7819 */ /* 0x100fe200000114da */
[----:B------:R-:W-:Y:S01]  /*1fe0*/  USHF.R.U32.HI UR4, URZ, 0x2, UR5 ;  /* 0x000000023f047899 */ /* 0x000fe20008011605 */
[----:B------:R-:W-:Y:S01]  /*1ff0*/  MOV R5, UR10 ;  /* 0x0000000a00057c02 */ /* 0x000fe20008000f00 */
[----:B------:R-:W-:Y:S01]  /*2000*/  USEL UR5, URZ, 0x1, !UP1 ;  /* 0x000000013f057887 */ /* 0x000fe2000c800000 */
[----:B------:R-:W-:Y:S01]  /*2010*/  IMAD R3, R0, -0x40, R3 ;  /* 0xffffffc000037824 */ /* 0x000fe200078e0203 */
[----:B------:R-:W-:Y:S01]  /*2020*/  UIMAD UR6, UR43, UR11, UR6 ;  /* 0x0000000b2b0672a4 */ /* 0x000fe2000f8e0206 */
[----:B------:R-:W-:Y:S01]  /*2030*/  IMAD.U32 R0, RZ, RZ, UR7 ;  /* 0x00000007ff007e24 */ /* 0x000fe2000f8e00ff */
[----:B------:R-:W-:Y:S01]  /*2040*/  ULOP3.LUT UR38, UR38, UR5, URZ, 0x3c, !UPT ;  /* 0x0000000526267292 */ /* 0x000fe2000f8e3c3f */
[----:B------:R-:W-:Y:S01]  /*2050*/  IMAD.WIDE.U32 R4, R5, UR43, R218 ;  /* 0x0000002b05047c25 */ /* 0x000fe2000f8e00da */
[----:B------:R-:W-:Y:S01]  /*2060*/  UIMAD UR39, UR4, -0x5, UR39 ;  /* 0xfffffffb042778a4 */ /* 0x000fe2000f8e0227 */
[----:B------:R-:W-:Y:S01]  /*2070*/  LOP3.LUT R23, R23, UR8, R6, 0xfe, !PT ;  /* 0x0000000817177c12 */ /* 0x000fe2000f8efe06 */
[----:B------:R-:W-:Y:S01]  /*2080*/  @UP2 ULOP3.LUT UR38, UR38, 0x1, UR4, 0x78, !UPT ;  /* 0x0000000126262892 */ /* 0x000fe2000f8e7804 */
[----:B------:R-:W-:Y:S01]  /*2090*/  IADD3 R3, R0, -UR41, R3 ;  /* 0x8000002900037c10 */ /* 0x000fe2000fffe003 */
[----:B------:R-:W-:Y:S01]  /*20a0*/  VIADD R5, R5, UR6 ;  /* 0x0000000605057c36 */ /* 0x000fe20008000000 */
[----:B------:R-:W-:Y:S01]  /*20b0*/  UMOV UR41, 0xffffffff ;  /* 0xffffffff00297882 */ /* 0x000fe20000000000 */
[----:B------:R-:W-:Y:S01]  /*20c0*/  VIADD R0, R7, -UR42 ;  /* 0x8000002a07007c36 */ /* 0x000fe20008000000 */
[----:B------:R-:W-:Y:S07]  /*20d0*/  @P0 BRA `(.L_x_28) ;  /* 0x000000c800840947 */ /* 0x000fee0003800000 */
[----:B-----5:R-:W-:Y:S01]  /*20e0*/  FSETP.NEU.AND P1, PT, R22, RZ, PT ;  /* 0x000000ff1600720b */ /* 0x020fe20003f2d000 */
[----:B------:R-:W-:Y:S01]  /*20f0*/  ULDC.64 UR6, c[0x0][0x5c8] ;  /* 0x0001720000067ab9 */ /* 0x000fe20000000a00 */
[----:B------:R-:W-:Y:S01]  /*2100*/  ISETP.GT.AND P0, PT, R3, RZ, PT ;  /* 0x000000ff0300720c */ /* 0x000fe20003f04270 */
[----:B------:R-:W-:Y:S01]  /*2110*/  UIMAD UR4, UR9, UR6, URZ ;  /* 0x00000006090472a4 */ /* 0x000fe2000f8e023f */
[----:B------:R-:W-:Y:S01]  /*2120*/  IMAD.U32 R8, RZ, RZ, UR7 ;  /* 0x00000007ff087e24 */ /* 0x000fe2000f8e00ff */
[----:B------:R-:W-:Y:S01]  /*2130*/  BSSY B0, `(.L_x_28) ;  /* 0x0000c9b000007945 */ /* 0x000fe20003800000 */
[----:B------:R-:W-:Y:S01]  /*2140*/  IMAD.WIDE.U32 R6, R23, UR6, R4 ;  /* 0x0000000617067c25 */ /* 0x000fe2000f8e0004 */
[----:B------:R-:W-:-:S03]  /*2150*/  ISETP.GT.AND P2, PT, R0, RZ, P0 ;  /* 0x000000ff0000720c */ /* 0x000fc60000744270 */
[----:B------:R-:W-:-:S04]  /*2160*/  IMAD R5, R23, R8, UR4 ;  /* 0x0000000417057e24 */ /* 0x000fc8000f8e0208 */
[----:B------:R-:W-:Y:S01]  /*2170*/  IMAD.IADD R4, R7, 0x1, R5 ;  /* 0x0000000107047824 */ /* 0x000fe200078e0205 */
[----:B------:R-:W-:Y:S06]  /*2180*/  @!P1 BRA `(.L_x_29) ;  /* 0x0000009000189947 */ /* 0x000fec0003800000 */
[----:B------:R-:W0:Y:S01]  /*2190*/  LDC.64 R216, c[0x0][0x5b8] ;  /* 0x00016e00ffd87b82 */ /* 0x000e220000000a00 */
[----:B------:R-:W-:-:S07]  /*21a0*/  ULDC.64 UR4, c[0x0][0x5c0] ;  /* 0x0001700000047ab9 */ /* 0x000fce0000000a00 */
[----:B------:R-:W1:Y:S08]  /*21b0*/  LDC.64 R20, c[0x0][0x5b0] ;  /* 0x00016c00ff147b82 */ /* 0x000e700000000a00 */
[----:B------:R-:W2:Y:S01]  /*21c0*/  LDC.64 R14, c[0x0][0x5a8] ;  /* 0x00016a00ff0e7b82 */ /* 0x000ea20000000a00 */
[C---:B0-----:R-:W-:Y:S02]  /*21d0*/  IMAD R8, R216.reuse, UR13, RZ ;  /* 0x0000000dd8087c24 */ /* 0x041fe4000f8e02ff */
[----:B------:R-:W-:-:S04]  /*21e0*/  IMAD.WIDE.U32 R12, R216, UR43, R218 ;  /* 0x0000002bd80c7c25 */ /* 0x000fc8000f8e00da */
[----:B------:R-:W-:Y:S01]  /*21f0*/  IMAD R217, R217, UR43, R8 ;  /* 0x0000002bd9d97c24 */ /* 0x000fe2000f8e0208 */
[----:B------:R-:W-:Y:S01]  /*2200*/  MOV R10, R12 ;  /* 0x0000000c000a7202 */ /* 0x000fe20000000f00 */
[----:B-1----:R-:W-:Y:S02]  /*2210*/  IMAD R8, R20, UR9, RZ ;  /* 0x0000000914087c24 */ /* 0x002fe4000f8e02ff */
[----:B------:R-:W-:Y:S02]  /*2220*/  IMAD.IADD R11, R13, 0x1, R217 ;  /* 0x000000010d0b7824 */ /* 0x000fe400078e02d9 */
[C---:B------:R-:W-:Y:S02]  /*2230*/  IMAD R223, R23.reuse, R21, R8 ;  /* 0x0000001517df7224 */ /* 0x040fe400078e0208 */
[----:B------:R-:W-:-:S04]  /*2240*/  IMAD.WIDE.U32 R8, R23, R20, R10 ;  /* 0x0000001417087225 */ /* 0x000fc800078e000a */
[----:B------:R-:W-:Y:S01]  /*2250*/  IMAD.IADD R5, R9, 0x1, R223 ;  /* 0x0000000109057824 */ /* 0x000fe200078e02df */
[----:B--2---:R-:W-:-:S04]  /*2260*/  LEA R220, P1, R8, R14, 0x1 ;  /* 0x0000000e08dc7211 */ /* 0x004fc800078208ff */
[----:B------:R-:W-:-:S05]  /*2270*/  LEA.HI.X R221, R8, R15, R5, 0x1, P1 ;  /* 0x0000000f08dd7211 */ /* 0x000fca00008f0c05 */
[----:B------:R-:W2:Y:S01]  /*2280*/  @P2 LDG.E.LTC128B.U16 R222, desc[UR36][R220.64] ;  /* 0x00000024dcde2981 */ /* 0x000ea2000c1e1520 */
[C---:B------:R-:W-:Y:S01]  /*2290*/  LEA R8, P1, R6.reuse, UR4, 0x1 ;  /* 0x0000000406087c11 */ /* 0x040fe2000f8208ff */
[----:B------:R-:W-:Y:S03]  /*22a0*/  BSSY B1, `(.L_x_30) ;  /* 0x0000011000017945 */ /* 0x000fe60003800000 */
[----:B------:R-:W-:Y:S01]  /*22b0*/  LEA.HI.X R9, R6, UR5, R4, 0x1, P1 ;  /* 0x0000000506097c11 */ /* 0x000fe200088f0c04 */
[----:B--2---:R-:W-:-:S05]  /*22c0*/  HADD2.F32 R5, -RZ, R222.H0_H0 ;  /* 0x200000deff057230 */ /* 0x004fca0000004100 */
[----:B------:R-:W-:-:S04]  /*22d0*/  FMUL R5, R5, R22 ;  /* 0x0000001605057220 */ /* 0x000fc80000400000 */
[----:B------:R-:W-:-:S05]  /*22e0*/  FFMA R5, R168, R19, R5 ;  /* 0x00000013a8057223 */ /* 0x000fca0000000005 */
[----:B------:R-:W-:-:S04]  /*22f0*/  F2FP.F16.F32.PACK_AB R5, RZ, R5 ;  /* 0x00000005ff05723e */ /* 0x000fc800000000ff */
[----:B------:R-:W-:-:S05]  /*2300*/  PRMT R7, R5, 0x7610, R7 ;  /* 0x0000761005077816 */ /* 0x000fca0000000007 */
[----:B------:R0:W-:Y:S02]  /*2310*/  @P2 STG.E.U16 desc[UR36][R8.64], R7 ;  /* 0x0000000708002986 */ /* 0x0001e4000c101524 */
[----:B0-----:R-:W-:-:S04]  /*2320*/  IMAD.WIDE.U32 R6, R23, R20, R218 ;  /* 0x0000001417067225 */ /* 0x001fc800078e00da */
[----:B------:R-:W-:Y:S02]  /*2330*/  IMAD.IADD R7, R223, 0x1, R7 ;  /* 0x00000001df077824 */ /* 0x000fe400078e0207 */
[----:B------:R-:W-:-:S04]  /*2340*/  IMAD.WIDE.U32 R6, R216, UR43, R6 ;  /* 0x0000002bd8067c25 */ /* 0x000fc8000f8e0006 */
[----:B------:R-:W-:Y:S01]  /*2350*/  IMAD.IADD R5, R217, 0x1, R7 ;  /* 0x00000001d9057824 */ /* 0x000fe200078e0207 */
[----:B------:R-:W-:-:S04]  /*2360*/  LEA R4, P1, R6, R14, 0x1 ;  /* 0x0000000e06047211 */ /* 0x000fc800078208ff */
[----:B------:R-:W-:Y:S02]  /*2370*/  LEA.HI.X R5, R6, R15, R5, 0x1, P1 ;  /* 0x0000000f06057211 */ /* 0x000fe400008f0c05 */
[----:B------:R-:W-:-:S13]  /*2380*/  ISETP.GT.AND P1, PT, R0, 0x1, P0 ;  /* 0x000000010000780c */ /* 0x000fda0000724270 */
[----:B------:R-:W-:Y:S05]  /*2390*/  @!P1 BRA `(.L_x_31) ;  /* 0x0000000000049947 */ /* 0x000fea0003800000 */
[----:B------:R0:W5:Y:S02]  /*23a0*/  LDG.E.LTC128B.U16 R222, desc[UR36][R4.64+0x2] ;  /* 0x0000022404de7981 */ /* 0x000164000c1e1520 */
.L_x_31:
[----:B------:R-:W-:Y:S05]  /*23b0*/  BSYNC B1 ;  /* 0x0000000000017941 */ /* 0x000fea0003800000 */
.L_x_30:
[----:B-----5:R-:W-:-:S05]  /*23c0*/  HADD2.F32 R7, -RZ, R222.H0_H0 ;  /* 0x200000deff077230 */ /* 0x020fca0000004100 */
[----:B------:R-:W-:-:S04]  /*23d0*/  FMUL R6, R7, R22 ;  /* 0x0000001607067220 */ /* 0x000fc80000400000 */
[----:B------:R-:W-:-:S05]  /*23e0*/  FFMA R6, R169, R19, R6 ;  /* 0x00000013a9067223 */ /* 0x000fca0000000006 */
[----:B------:R-:W-:-:S04]  /*23f0*/  F2FP.F16.F32.PACK_AB R6, RZ, R6 ;  /* 0x00000006ff06723e */ /* 0x000fc800000000ff */
[----:B------:R-:W-:Y:S01]  /*2400*/  PRMT R7, R6, 0x7610, R7 ;  /* 0x0000761006077816 */ /* 0x000fe20000000007 */
[----:B------:R-:W-:-:S04]  /*2410*/  IMAD.SHL.U32 R6, R20, 0x8, RZ ;  /* 0x0000000814067824 */ /* 0x000fc800078e00ff */
[----:B------:R1:W-:Y:S02]  /*2420*/  @P1 STG.E.U16 desc[UR36][R8.64+0x2], R7 ;  /* 0x0000020708001986 */ /* 0x0003e4000c101524 */
[----:B-1----:R-:W-:-:S03]  /*2430*/  SHF.L.U64.HI R7, R20, 0x3, R21 ;  /* 0x0000000314077819 */ /* 0x002fc60000010215 */
[----:B------:R-:W-:-:S04]  /*2440*/  IMAD.WIDE.U32 R220, R23, R20, R6 ;  /* 0x0000001417dc7225 */ /* 0x000fc800078e0006 */
[----:B------:R-:W-:Y:S01]  /*2450*/  IMAD.IADD R225, R223, 0x1, R221 ;  /* 0x00000001dfe17824 */ /* 0x000fe200078e02dd */
[-C--:B------:R-:W-:Y:S02]  /*2460*/  IADD3 R168, P1, R218, R220.reuse, RZ ;  /* 0x000000dcdaa87210 */ /* 0x080fe40007f3e0ff */
[----:B------:R-:W-:-:S03]  /*2470*/  IADD3 R223, P2, R12, R220, RZ ;  /* 0x000000dc0cdf7210 */ /* 0x000fc60007f5e0ff */
[----:B------:R-:W-:Y:S02]  /*2480*/  IMAD.X R169, R219, 0x1, R225, P1 ;  /* 0x00000001dba97824 */ /* 0x000fe400008e06e1 */
[----:B------:R-:W-:Y:S02]  /*2490*/  IMAD.X R224, R225, 0x1, R11, P2 ;  /* 0x00000001e1e07824 */ /* 0x000fe400010e060b */
[----:B------:R-:W-:-:S05]  /*24a0*/  IMAD.WIDE.U32 R168, R216, UR43, R168 ;  /* 0x0000002bd8a87c25 */ /* 0x000fca000f8e00a8 */
[----:B------:R-:W-:Y:S02]  /*24b0*/  IADD3 R169, R217, R169, RZ ;  /* 0x000000a9d9a97210 */ /* 0x000fe40007ffe0ff */
[----:B------:R-:W-:-:S04]  /*24c0*/  LEA R220, P1, R168, R14, 0x1 ;  /* 0x0000000ea8dc7211 */ /* 0x000fc800078208ff */
[-C--:B------:R-:W-:Y:S02]  /*24d0*/  LEA.HI.X R221, R168, R15.reuse, R169, 0x1, P1 ;  /* 0x0000000fa8dd7211 */ /* 0x080fe400008f0ca9 */
[----:B------:R-:W-:Y:S02]  /*24e0*/  ISETP.GT.AND P1, PT, R3, 0x8, PT ;  /* 0x000000080300780c */ /* 0x000fe40003f24270 */
[C---:B------:R-:W-:Y:S02]  /*24f0*/  LEA R168, P2, R223.reuse, R14, 0x1 ;  /* 0x0000000edfa87211 */ /* 0x040fe400078408ff */
[----:B------:R-:W-:Y:S02]  /*2500*/  ISETP.GT.AND P3, PT, R0, RZ, P1 ;  /* 0x000000ff0000720c */ /* 0x000fe40000f64270 */
[--C-:B------:R-:W-:Y:S02]  /*2510*/  LEA.HI.X R169, R223, R15, R224.reuse, 0x1, P2 ;  /* 0x0000000fdfa97211 */ /* 0x100fe400010f0ce0 */
[----:B------:R-:W-:-:S09]  /*2520*/  PRMT R224, R222, 0x7610, R224 ;  /* 0x00007610dee07816 */ /* 0x000fd200000000e0 */
[----:B------:R-:W2:Y:S01]  /*2530*/  @P3 LDG.E.LTC128B.U16 R224, desc[UR36][R168.64] ;  /* 0x00000024a8e03981 */ /* 0x000ea2000c1e1520 */
[----:B------:R-:W-:Y:S01]  /*2540*/  IMAD.U32 R225, RZ, RZ, UR6 ;  /* 0x00000006ffe17e24 */ /* 0x000fe2000f8e00ff */
[----:B------:R-:W-:Y:S01]  /*2550*/  BSSY B1, `(.L_x_32) ;  /* 0x0000010000017945 */ /* 0x000fe20003800000 */
[----:B------:R-:W-:Y:S02]  /*2560*/  IMAD.U32 R227, RZ, RZ, UR6 ;  /* 0x00000006ffe37e24 */ /* 0x000fe4000f8e00ff */
[----:B------:R-:W-:-:S05]  /*2570*/  IMAD.SHL.U32 R225, R225, 0x10, RZ ;  /* 0x00000010e1e17824 */ /* 0x000fca00078e00ff */
[----:B------:R-:W-:Y:S01]  /*2580*/  IADD3 R222, P2, R225, R8, RZ ;  /* 0x00000008e1de7210 */ /* 0x000fe20007f5e0ff */
[----:B--2---:R-:W-:-:S05]  /*2590*/  HADD2.F32 R223, -RZ, R224.H0_H0 ;  /* 0x200000e0ffdf7230 */ /* 0x004fca0000004100 */
[----:B------:R-:W-:-:S04]  /*25a0*/  FMUL R223, R223, R22 ;  /* 0x00000016dfdf7220 */ /* 0x000fc80000400000 */
[----:B------:R-:W-:Y:S01]  /*25b0*/  FFMA R223, R170, R19, R223 ;  /* 0x00000013aadf7223 */ /* 0x000fe200000000df */
[----:B------:R-:W-:-:S04]  /*25c0*/  IMAD.U32 R170, RZ, RZ, UR7 ;  /* 0x00000007ffaa7e24 */ /* 0x000fc8000f8e00ff */
[----:B------:R-:W-:Y:S02]  /*25d0*/  F2FP.F16.F32.PACK_AB R223, RZ, R223 ;  /* 0x000000dfffdf723e */ /* 0x000fe400000000ff */
[----:B------:R-:W-:Y:S02]  /*25e0*/  SHF.L.U64.HI R227, R227, 0x4, R170 ;  /* 0x00000004e3e37819 */ /* 0x000fe400000102aa */
[----:B------:R-:W-:-:S03]  /*25f0*/  PRMT R168, R223, 0x7610, R168 ;  /* 0x00007610dfa87816 */ /* 0x000fc600000000a8 */
[----:B------:R-:W-:Y:S01]  /*2600*/  IMAD.X R223, R227, 0x1, R9, P2 ;  /* 0x00000001e3df7824 */ /* 0x000fe200010e0609 */
[----:B------:R-:W-:-:S04]  /*2610*/  ISETP.GT.AND P2, PT, R0, 0x1, P1 ;  /* 0x000000010000780c */ /* 0x000fc80000f44270 */
[----:B------:R1:W-:Y:S09]  /*2620*/  @P3 STG.E.U16 desc[UR36][R222.64], R168 ;  /* 0x000000a8de003986 */ /* 0x0003f2000c101524 */
[----:B------:R-:W-:Y:S05]  /*2630*/  @!P2 BRA `(.L_x_33) ;  /* 0x000000000004a947 */ /* 0x000fea0003800000 */
[----:B------:R2:W5:Y:S02]  /*2640*/  LDG.E.LTC128B.U16 R224, desc[UR36][R220.64+0x2] ;  /* 0x00000224dce07981 */ /* 0x000564000c1e1520 */
.L_x_33:
[----:B------:R-:W-:Y:S05]  /*2650*/  BSYNC B1 ;  /* 0x0000000000017941 */ /* 0x000fea0003800000 */
.L_x_32:
[----:B-----5:R-:W-:Y:S01]  /*2660*/  HADD2.F32 R169, -RZ, R224.H0_H0 ;  /* 0x200000e0ffa97230 */ /* 0x020fe20000004100 */
[----:B------:R-:W-:Y:S04]  /*2670*/  BSSY B1, `(.L_x_34) ;  /* 0x000000b000017945 */ /* 0x000fe80003800000 */
[----:B-1----:R-:W-:Y:S01]  /*2680*/  FMUL R168, R169, R22 ;  /* 0x00000016a9a87220 */ /* 0x002fe20000400000 */
[----:B------:R-:W-:-:S03]  /*2690*/  @P2 IMAD.MOV.U32 R169, RZ, RZ, R223 ;  /* 0x000000ffffa92224 */ /* 0x000fc600078e00df */
[----:B------:R-:W-:-:S05]  /*26a0*/  FFMA R168, R171, R19, R168 ;  /* 0x00000013aba87223 */ /* 0x000fca00000000a8 */
[----:B------:R-:W-:-:S04]  /*26b0*/  F2FP.F16.F32.PACK_AB R168, RZ, R168 ;  /* 0x000000a8ffa8723e */ /* 0x000fc800000000ff */
[----:B------:R-:W-:Y:S02]  /*26c0*/  PRMT R170, R168, 0x7610, R170 ;  /* 0x00007610a8aa7816 */ /* 0x000fe400000000aa */
[----:B------:R-:W-:-:S05]  /*26d0*/  @P2 MOV R168, R222 ;  /* 0x000000de00a82202 */ /* 0x000fca0000000f00 */
[----:B------:R1:W-:Y:S01]  /*26e0*/  @P2 STG.E.U16 desc[UR36][R168.64+0x2], R170 ;  /* 0x000002aaa8002986 */ /* 0x0003e2000c101524 */
[----:B------:R-:W-:-:S13]  /*26f0*/  ISETP.GT.AND P2, PT, R0, 0x8, P0 ;  /* 0x000000080000780c */ /* 0x000fda0000744270 */
[----:B-1----:R-:W-:Y:S05]  /*2700*/  @!P2 BRA `(.L_x_35) ;  /* 0x000000000004a947 */ /* 0x002fea0003800000 */
[----:B------:R1:W5:Y:S02]  /*2710*/  LDG.E.LTC128B.U16 R224, desc[UR36][R4.64+0x10] ;  /* 0x0000102404e07981 */ /* 0x000364000c1e1520 */
.L_x_35:
[----:B------:R-:W-:Y:S05]  /*2720*/  BSYNC B1 ;  /* 0x0000000000017941 */ /* 0x000fea0003800000 */
.L_x_34:
[----:B-----5:R-:W-:Y:S01]  /*2730*/  HADD2.F32 R169, -RZ, R224.H0_H0 ;  /* 0x200000e0ffa97230 */ /* 0x020fe20000004100 */
[----:B------:R-:W-:Y:S04]  /*2740*/  BSSY B1, `(.L_x_36) ;  /* 0x0000008000017945 */ /* 0x000fe80003800000 */
[----:B------:R-:W-:-:S04]  /*2750*/  FMUL R169, R169, R22 ;  /* 0x00000016a9a97220 */ /* 0x000fc80000400000 */
[----:B------:R-:W-:-:S05]  /*2760*/  FFMA R169, R172, R19, R169 ;  /* 0x00000013aca97223 */ /* 0x000fca00000000a9 */
[----:B------:R-:W-:-:S05]  /*2770*/  F2FP.F16.F32.PACK_AB R169, RZ, R169 ;  /* 0x000000a9ffa9723e */ /* 0x000fca00000000ff */
[----:B------:R3:W-:Y:S01]  /*2780*/  @P2 STG.E.U16 desc[UR36][R8.64+0x10], R169 ;  /* 0x000010a908002986 */ /* 0x0007e2000c101524 */
[----:B------:R-:W-:-:S13]  /*2790*/  ISETP.GT.AND P2, PT, R0, 0x9, P0 ;  /* 0x000000090000780c */ /* 0x000fda0000744270 */
[----:B---3--:R-:W-:Y:S05]  /*27a0*/  @!P2 BRA `(.L_x_37) ;  /* 0x000000000004a947 */ /* 0x008fea0003800000 */
[----:B------:R3:W5:Y:S02]  /*27b0*/  LDG.E.LTC128B.U16 R224, desc[UR36][R4.64+0x12] ;  /* 0x0000122404e07981 */ /* 0x000764000c1e1520 */
.L_x_37:
[----:B------:R-:W-:Y:S05]  /*27c0*/  BSYNC B1 ;  /* 0x0000000000017941 */ /* 0x000fea0003800000 */
.L_x_36:
[----:B-----5:R-:W-:Y:S01]  /*27d0*/  HADD2.F32 R169, -RZ, R224.H0_H0 ;  /* 0x200000e0ffa97230 */ /* 0x020fe20000004100 */
[----:B------:R-:W-:Y:S01]  /*27e0*/  ISETP.GT.AND P3, PT, R0, 0x8, P1 ;  /* 0x000000080000780c */ /* 0x000fe20000f64270 */
[----:B------:R-:W-:Y:S03]  /*27f0*/  BSSY B1, `(.L_x_38) ;  /* 0x0000007000017945 */ /* 0x000fe60003800000 */
[----:B------:R-:W-:-:S04]  /*2800*/  FMUL R168, R169, R22 ;  /* 0x00000016a9a87220 */ /* 0x000fc80000400000 */
[----:B------:R-:W-:-:S05]  /*2810*/  FFMA R168, R173, R19, R168 ;  /* 0x00000013ada87223 */ /* 0x000fca00000000a8 */
[----:B------:R-:W-:-:S05]  /*2820*/  F2FP.F16.F32.PACK_AB R168, RZ, R168 ;  /* 0x000000a8ffa8723e */ /* 0x000fca00000000ff */
[----:B------:R4:W-:Y:S01]  /*2830*/  @P2 STG.E.U16 desc[UR36][R8.64+0x12], R168 ;  /* 0x000012a808002986 */ /* 0x0009e2000c101524 */
[----:B------:R-:W-:Y:S05]  /*2840*/  @!P3 BRA `(.L_x_39) ;  /* 0x000000000004b947 */ /* 0x000fea0003800000 */
[----:B------:R0:W5:Y:S02]  /*2850*/  LDG.E.LTC128B.U16 R224, desc[UR36][R220.64+0x10] ;  /* 0x00001024dce07981 */ /* 0x000164000c1e1520 */
.L_x_39:
[----:B------:R-:W-:Y:S05]  /*2860*/  BSYNC B1 ;  /* 0x0000000000017941 */ /* 0x000fea0003800000 */
.L_x_38:
[----:B-----5:R-:W-:Y:S01]  /*2870*/  HADD2.F32 R169, -RZ, R224.H0_H0 ;  /* 0x200000e0ffa97230 */ /* 0x020fe20000004100 */
[----:B------:R-:W-:Y:S01]  /*2880*/  ISETP.GT.AND P2, PT, R0, 0x9, P1 ;  /* 0x000000090000780c */ /* 0x000fe20000f44270 */
[----:B----4-:R-:W-:Y:S01]  /*2890*/  @P3 IMAD.MOV.U32 R168, RZ, RZ, R222 ;  /* 0x000000ffffa83224 */ /* 0x010fe200078e00de */
[----:B------:R-:W-:Y:S02]  /*28a0*/  BSSY B1, `(.L_x_40) ;  /* 0x0000009000017945 */ /* 0x000fe40003800000 */
[----:B------:R-:W-:-:S04]  /*28b0*/  FMUL R169, R169, R22 ;  /* 0x00000016a9a97220 */ /* 0x000fc80000400000 */
[----:B------:R-:W-:-:S05]  /*28c0*/  FFMA R169, R174, R19, R169 ;  /* 0x00000013aea97223 */ /* 0x000fca00000000a9 */
[----:B------:R-:W-:-:S04]  /*28d0*/  F2FP.F16.F32.PACK_AB R169, RZ, R169 ;  /* 0x000000a9ffa9723e */ /* 0x000fc800000000ff */
[----:B------:R-:W-:Y:S01]  /*28e0*/  PRMT R170, R169, 0x7610, R170 ;  /* 0x00007610a9aa7816 */ /* 0x000fe200000000aa */
[----:B------:R-:W-:-:S05]  /*28f0*/  @P3 IMAD.MOV.U32 R169, RZ, RZ, R223 ;  /* 0x000000ffffa93224 */ /* 0x000fca00078e00df */
[----:B------:R4:W-:Y:S01]  /*2900*/  @P3 STG.E.U16 desc[UR36][R168.64+0x10], R170 ;  /* 0x000010aaa8003986 */ /* 0x0009e2000c101524 */
[----:B------:R-:W-:Y:S05]  /*2910*/  @!P2 BRA `(.L_x_41) ;  /* 0x000000000004a947 */ /* 0x000fea0003800000 */
[----:B------:R0:W5:Y:S02]  /*2920*/  LDG.E.LTC128B.U16 R224, desc[UR36][R220.64+0x12] ;  /* 0x00001224dce07981 */ /* 0x000164000c1e1520 */
.L_x_41:
[----:B------:R-:W-:Y:S05]  /*2930*/  BSYNC B1 ;  /* 0x0000000000017941 */ /* 0x000fea0003800000 */
.L_x_40:
[----:B----45:R-:W-:Y:S01]  /*2940*/  HADD2.F32 R169, -RZ, R224.H0_H0 ;  /* 0x200000e0ffa97230 */ /* 0x030fe20000004100 */
[----:B------:R-:W-:Y:S01]  /*2950*/  ISETP.GT.AND P3, PT, R0, 0x10, P0 ;  /* 0x000000100000780c */ /* 0x000fe20000764270 */
[----:B------:R-:W-:Y:S03]  /*2960*/  BSSY B1, `(.L_x_42) ;  /* 0x000000a000017945 */ /* 0x000fe60003800000 */
[----:B------:R-:W-:Y:S01]  /*2970*/  FMUL R168, R169, R22 ;  /* 0x00000016a9a87220 */ /* 0x000fe20000400000 */
[----:B------:R-:W-:-:S03]  /*2980*/  @P2 IMAD.MOV.U32 R169, RZ, RZ, R223 ;  /* 0x000000ffffa92224 */ /* 0x000fc600078e00df */
[----:B------:R-:W-:-:S05]  /*2990*/  FFMA R168, R175, R19, R168 ;  /* 0x00000013afa87223 */ /* 0x000fca00000000a8 */
[----:B------:R-:W-:-:S04]  /*29a0*/  F2FP.F16.F32.PACK_AB R168, RZ, R168 ;  /* 0x000000a8ffa8723e */ /* 0x000fc800000000ff */
[----:B------:R-:W-:Y:S01]  /*29b0*/  PRMT R170, R168, 0x7610, R170 ;  /* 0x00007610a8aa7816 */ /* 0x000fe200000000aa */
[----:B------:R-:W-:-:S05]  /*29c0*/  @P2 IMAD.MOV.U32 R168, RZ, RZ, R222 ;  /* 0x000000ffffa82224 */ /* 0x000fca00078e00de */
[----:B------:R4:W-:Y:S01]  /*29d0*/  @P2 STG.E.U16 desc[UR36][R168.64+0x12], R170 ;  /* 0x000012aaa8002986 */ /* 0x0009e2000c101524 */
[----:B------:R-:W-:Y:S05]  /*29e0*/  @!P3 BRA `(.L_x_43) ;  /* 0x000000000004b947 */ /* 0x000fea0003800000 */
[----:B------:R0:W5:Y:S02]  /*29f0*/  LDG.E.LTC128B.U16 R224, desc[UR36][R4.64+0x20] ;  /* 0x0000202404e07981 */ /* 0x000164000c1e1520 */
.L_x_43:
[----:B------:R-:W-:Y:S05]  /*2a00*/  BSYNC B1 ;  /* 0x0000000000017941 */ /* 0x000fea0003800000 */
.L_x_42:
[----:B----45:R-:W-:Y:S01]  /*2a10*/  HADD2.F32 R169, -RZ, R224.H0_H0 ;  /* 0x200000e0ffa97230 */ /* 0x030fe20000004100 */
        /* <DEDUP_REMOVED lines=8> */
.L_x_45:
[----:B------:R-:W-:Y:S05]  /*2aa0*/  BSYNC B1 ;  /* 0x0000000000017941 */ /* 0x000fea0003800000 */
.L_x_44:
        /* <DEDUP_REMOVED lines=9> */
.L_x_47:
[----:B------:R-:W-:Y:S05]  /*2b40*/  BSYNC B1 ;  /* 0x0000000000017941 */ /* 0x000fea0003800000 */
.L_x_46:
[----:B-----5:R-:W-:Y:S01]  /*2b50*/  HADD2.F32 R169, -RZ, R224.H0_H0 ;  /* 0x200000e0ffa97230 */ /* 0x020fe20000004100 */
[----:B------:R-:W-:Y:S01]  /*2b60*/  ISETP.GT.AND P2, PT, R0, 0x11, P1 ;  /* 0x000000110000780c */ /* 0x000fe20000f44270 */
[----:B----4-:R-:W-:Y:S01]  /*2b70*/  @P3 IMAD.MOV.U32 R168, RZ, RZ, R222 ;  /* 0x000000ffffa83224 */ /* 0x010fe200078e00de */
[----:B------:R-:W-:Y:S02]  /*2b80*/  BSSY B1, `(.L_x_48) ;  /* 0x0000009000017945 */ /* 0x000fe40003800000 */
[----:B------:R-:W-:-:S04]  /*2b90*/  FMUL R169, R169, R22 ;  /* 0x00000016a9a97220 */ /* 0x000fc80000400000 */
[----:B------:R-:W-:-:S05]  /*2ba0*/  FFMA R169, R178, R19, R169 ;  /* 0x00000013b2a97223 */ /* 0x000fca00000000a9 */
[----:B------:R-:W-:-:S04]  /*2bb0*/  F2FP.F16.F32.PACK_AB R169, RZ, R169 ;  /* 0x000000a9ffa9723e */ /* 0x000fc800000000ff */
[----:B------:R-:W-:Y:S02]  /*2bc0*/  PRMT R170, R169, 0x7610, R170 ;  /* 0x00007610a9aa7816 */ /* 0x000fe400000000aa */
[----:B------:R-:W-:-:S05]  /*2bd0*/  @P3 MOV R169, R223 ;  /* 0x000000df00a93202 */ /* 0x000fca0000000f00 */
[----:B------:R4:W-:Y:S01]  /*2be0*/  @P3 STG.E.U16 desc[UR36][R168.64+0x20], R170 ;  /* 0x000020aaa8003986 */ /* 0x0009e2000c101524 */
[----:B------:R-:W-:Y:S05]  /*2bf0*/  @!P2 BRA `(.L_x_49) ;  /* 0x000000000004a947 */ /* 0x000fea0003800000 */
[----:B------:R0:W5:Y:S02]  /*2c00*/  LDG.E.LTC128B.U16 R224, desc[UR36][R220.64+0x22] ;  /* 0x00002224dce07981 */ /* 0x000164000c1e1520 */
.L_x_49:
[----:B------:R-:W-:Y:S05]  /*2c10*/  BSYNC B1 ;  /* 0x0000000000017941 */ /* 0x000fea0003800000 */
.L_x_48:
        /* <DEDUP_REMOVED lines=12> */
.L_x_51:
[----:B------:R-:W-:Y:S05]  /*2ce0*/  BSYNC B1 ;  /* 0x0000000000017941 */ /* 0x000fea0003800000 */
.L_x_50:
        /* <DEDUP_REMOVED lines=9> */
.L_x_53:
[----:B------:R-:W-:Y:S05]  /*2d80*/  BSYNC B1 ;  /* 0x0000000000017941 */ /* 0x000fea0003800000 */
.L_x_52:
        /* <DEDUP_REMOVED lines=9> */
.L_x_55:
[----:B------:R-:W-:Y:S05]  /*2e20*/  BSYNC B1 ;  /* 0x0000000000017941 */ /* 0x000fea0003800000 */
.L_x_54:
        /* <DEDUP_REMOVED lines=12> */
.L_x_57:
[----:B------:R-:W-:Y:S05]  /*2ef0*/  BSYNC B1 ;  /* 0x0000000000017941 */ /* 0x000fea0003800000 */
.L_x_56:
        /* <DEDUP_REMOVED lines=12> */
.L_x_59:
[----:B------:R-:W-:Y:S05]  /*2fc0*/  BSYNC B1 ;  /* 0x0000000000017941 */ /* 0x000fea0003800000 */
.L_x_58:
        /* <DEDUP_REMOVED lines=9> */
.L_x_61:
[----:B------:R-:W-:Y:S05]  /*3060*/  BSYNC B1 ;  /* 0x0000000000017941 */ /* 0x000fea0003800000 */
.L_x_60:
        /* <DEDUP_REMOVED lines=9> */
.L_x_63:
[----:B------:R-:W-:Y:S05]  /*3100*/  BSYNC B1 ;  /* 0x0000000000017941 */ /* 0x000fea0003800000 */
.L_x_62:
[----:B-----5:R-:W-:Y:S01]  /*3110*/  HADD2.F32 R169, -RZ, R224.H0_H0 ;  /* 0x200000e0ffa97230 */ /* 0x020fe20000004100 */
[----:B----4-:R-:W-:Y:S01]  /*3120*/  @P3 MOV R168, R222 ;  /* 0x000000de00a83202 */ /* 0x010fe20000000f00 */
[----:B------:R-:W-:Y:S01]  /*3130*/  BSSY B1, `(.L_x_64) ;  /* 0x000000a000017945 */ /* 0x000fe20003800000 */
[----:B------:R-:W-:Y:S02]  /*3140*/  ISETP.GT.AND P2, PT, R0, 0x21, P1 ;  /* 0x000000210000780c */ /* 0x000fe40000f44270 */
        /* <DEDUP_REMOVED lines=8> */
.L_x_65:
[----:B------:R-:W-:Y:S05]  /*31d0*/  BSYNC B1 ;  /* 0x0000000000017941 */ /* 0x000fea0003800000 */
.L_x_64:
        /* <DEDUP_REMOVED lines=12> */
.L_x_67:
[----:B------:R-:W-:Y:S05]  /*32a0*/  BSYNC B1 ;  /* 0x0000000000017941 */ /* 0x000fea0003800000 */
.L_x_66:
        /* <DEDUP_REMOVED lines=9> */
.L_x_69:
[----:B------:R-:W-:Y:S05]  /*3340*/  BSYNC B1 ;  /* 0x0000000000017941 */ /* 0x000fea0003800000 */
.L_x_68:
        /* <DEDUP_REMOVED lines=9> */
.L_x_71:
[----:B------:R-:W-:Y:S05]  /*33e0*/  BSYNC B1 ;  /* 0x0000000000017941 */ /* 0x000fea0003800000 */
.L_x_70:
        /* <DEDUP_REMOVED lines=12> */
.L_x_73:
[----:B------:R-:W-:Y:S05]  /*34b0*/  BSYNC B1 ;  /* 0x0000000000017941 */ /* 0x000fea0003800000 */
.L_x_72:
[----:B----45:R-:W-:Y:S01]  /*34c0*/  HADD2.F32 R169, -RZ, R224.H0_H0 ;  /* 0x200000e0ffa97230 */ /* 0x030fe20000004100 */
[----:B------:R-:W-:Y:S01]  /*34d0*/  ISETP.GT.AND P3, PT, R0, 0x30, P0 ;  /* 0x000000300000780c */ /* 0x000fe20000764270 */
[----:B------:R-:W-:Y:S03]  /*34e0*/  BSSY B1, `(.L_x_74) ;  /* 0x000000a000017945 */ /* 0x000fe60003800000 */
[----:B------:R-:W-:Y:S01]  /*34f0*/  FMUL R168, R169, R22 ;  /* 0x00000016a9a87220 */ /* 0x000fe20000400000 */
[----:B------:R-:W-:-:S03]  /*3500*/  @P2 MOV R169, R223 ;  /* 0x000000df00a92202 */ /* 0x000fc60000000f00 */
[----:B------:R-:W-:-:S05]  /*3510*/  FFMA R168, R191, R19, R168 ;  /* 0x00000013bfa87223 */ /* 0x000fca00000000a8 */
[----:B------:R-:W-:-:S04]  /*3520*/  F2FP.F16.F32.PACK_AB R168, RZ, R168 ;  /* 0x000000a8ffa8723e */ /* 0x000fc800000000ff */
[----:B------:R-:W-:Y:S01]  /*3530*/  PRMT R170, R168, 0x7610, R170 ;  /* 0x00007610a8aa7816 */ /* 0x000fe200000000aa */
[----:B------:R-:W-:-:S05]  /*3540*/  @P2 IMAD.MOV.U32 R168, RZ, RZ, R222 ;  /* 0x000000ffffa82224 */ /* 0x000fca00078e00de */
[----:B------:R4:W-:Y:S01]  /*3550*/  @P2 STG.E.U16 desc[UR36][R168.64+0x52], R170 ;  /* 0x000052aaa8002986 */ /* 0x0009e2000c101524 */
[----:B------:R-:W-:Y:S05]  /*3560*/  @!P3 BRA `(.L_x_75) ;  /* 0x000000000004b947 */ /* 0x000fea0003800000 */
[----:B------:R0:W5:Y:S02]  /*3570*/  LDG.E.LTC128B.U16 R224, desc[UR36][R4.64+0x60] ;  /* 0x0000602404e07981 */ /* 0x000164000c1e1520 */
.L_x_75:
[----:B------:R-:W-:Y:S05]  /*3580*/  BSYNC B1 ;  /* 0x0000000000017941 */ /* 0x000fea0003800000 */
.L_x_74:
        /* <DEDUP_REMOVED lines=9> */
.L_x_77:
[----:B------:R-:W-:Y:S05]  /*3620*/  BSYNC B1 ;  /* 0x0000000000017941 */ /* 0x000fea0003800000 */
.L_x_76:
        /* <DEDUP_REMOVED lines=9> */
.L_x_79:
[----:B------:R-:W-:Y:S05]  /*36c0*/  BSYNC B1 ;  /* 0x0000000000017941 */ /* 0x000fea0003800000 */
.L_x_78:
        /* <DEDUP_REMOVED lines=12> */
.L_x_81:
[----:B------:R-:W-:Y:S05]  /*3790*/  BSYNC B1 ;  /* 0x0000000000017941 */ /* 0x000fea0003800000 */
.L_x_80:
        /* <DEDUP_REMOVED lines=12> */
.L_x_83:
[----:B------:R-:W-:Y:S05]  /*3860*/  BSYNC B1 ;  /* 0x0000000000017941 */ /* 0x000fea0003800000 */
.L_x_82:
        /* <DEDUP_REMOVED lines=9> */
.L_x_85:
[----:B------:R-:W-:Y:S05]  /*3900*/  BSYNC B1 ;  /* 0x0000000000017941 */ /* 0x000fea0003800000 */
.L_x_84:
        /* <DEDUP_REMOVED lines=9> */
.L_x_87:
[----:B------:R-:W-:Y:S05]  /*39a0*/  BSYNC B1 ;  /* 0x0000000000017941 */ /* 0x000fea0003800000 */
.L_x_86:
        /* <DEDUP_REMOVED lines=12> */
.L_x_89:
[----:B------:R-:W-:Y:S05]  /*3a70*/  BSYNC B1 ;  /* 0x0000000000017941 */ /* 0x000fea0003800000 */
.L_x_88:
[----:B----45:R-:W-:Y:S01]  /*3a80*/  HADD2.F32 R169, -RZ, R224.H0_H0 ;  /* 0x200000e0ffa97230 */ /* 0x030fe20000004100 */
[----:B------:R-:W-:Y:S01]  /*3a90*/  ISETP.GT.AND P3, PT, R0, 0x40, P0 ;  /* 0x000000400000780c */ /* 0x000fe20000764270 */
[----:B------:R-:W-:Y:S03]  /*3aa0*/  BSSY B1, `(.L_x_90) ;  /* 0x000000a000017945 */ /* 0x000fe60003800000 */
[----:B------:R-:W-:Y:S01]  /*3ab0*/  FMUL R168, R169, R22 ;  /* 0x00000016a9a87220 */ /* 0x000fe20000400000 */
[----:B------:R-:W-:-:S03]  /*3ac0*/  @P2 IMAD.MOV.U32 R169, RZ, RZ, R223 ;  /* 0x000000ffffa92224 */ /* 0x000fc600078e00df */
[----:B------:R-:W-:-:S05]  /*3ad0*/  FFMA R168, R199, R19, R168 ;  /* 0x00000013c7a87223 */ /* 0x000fca00000000a8 */
[----:B------:R-:W-:-:S04]  /*3ae0*/  F2FP.F16.F32.PACK_AB R168, RZ, R168 ;  /* 0x000000a8ffa8723e */ /* 0x000fc800000000ff */
[----:B------:R-:W-:Y:S02]  /*3af0*/  PRMT R170, R168, 0x7610, R170 ;  /* 0x00007610a8aa7816 */ /* 0x000fe400000000aa */
[----:B------:R-:W-:-:S05]  /*3b00*/  @P2 MOV R168, R222 ;  /* 0x000000de00a82202 */ /* 0x000fca0000000f00 */
[----:B------:R4:W-:Y:S01]  /*3b10*/  @P2 STG.E.U16 desc[UR36][R168.64+0x72], R170 ;  /* 0x000072aaa8002986 */ /* 0x0009e2000c101524 */
[----:B------:R-:W-:Y:S05]  /*3b20*/  @!P3 BRA `(.L_x_91) ;  /* 0x000000000004b947 */ /* 0x000fea0003800000 */
[----:B------:R0:W5:Y:S02]  /*3b30*/  LDG.E.LTC128B.U16 R224, desc[UR36][R4.64+0x80] ;  /* 0x0000802404e07981 */ /* 0x000164000c1e1520 */
.L_x_91:
[----:B------:R-:W-:Y:S05]  /*3b40*/  BSYNC B1 ;  /* 0x0000000000017941 */ /* 0x000fea0003800000 */
.L_x_90:
        /* <DEDUP_REMOVED lines=9> */
.L_x_93:
[----:B------:R-:W-:Y:S05]  /*3be0*/  BSYNC B1 ;  /* 0x0000000000017941 */ /* 0x000fea0003800000 */
.L_x_92:
        /* <DEDUP_REMOVED lines=9> */
.L_x_95:
[----:B------:R-:W-:Y:S05]  /*3c80*/  BSYNC B1 ;  /* 0x0000000000017941 */ /* 0x000fea0003800000 */
.L_x_94:
        /* <DEDUP_REMOVED lines=12> */
.L_x_97:
[----:B------:R-:W-:Y:S05]  /*3d50*/  BSYNC B1 ;  /* 0x0000000000017941 */ /* 0x000fea0003800000 */
.L_x_96:
        /* <DEDUP_REMOVED lines=12> */
.L_x_99:
[----:B------:R-:W-:Y:S05]  /*3e20*/  BSYNC B1 ;  /* 0x0000000000017941 */ /* 0x000fea0003800000 */
.L_x_98:
        /* <DEDUP_REMOVED lines=9> */
.L_x_101:
[----:B------:R-:W-:Y:S05]  /*3ec0*/  BSYNC B1 ;  /* 0x0000000000017941 */ /* 0x000fea0003800000 */
.L_x_100:
        /* <DEDUP_REMOVED lines=9> */
.L_x_103:
[----:B------:R-:W-:Y:S05]  /*3f60*/  BSYNC B1 ;  /* 0x0000000000017941 */ /* 0x000fea0003800000 */
.L_x_102:
        /* <DEDUP_REMOVED lines=12> */
.L_x_105:
[----:B------:R-:W-:Y:S05]  /*4030*/  BSYNC B1 ;  /* 0x0000000000017941 */ /* 0x000fea0003800000 */
.L_x_104:
        /* <DEDUP_REMOVED lines=12> */
.L_x_107:
[----:B------:R-:W-:Y:S05]  /*4100*/  BSYNC B1 ;  /* 0x0000000000017941 */ /* 0x000fea0003800000 */
.L_x_106:
        /* <DEDUP_REMOVED lines=9> */
.L_x_109:
[----:B------:R-:W-:Y:S05]  /*41a0*/  BSYNC B1 ;  /* 0x0000000000017941 */ /* 0x000fea0003800000 */
.L_x_108:
        /* <DEDUP_REMOVED lines=9> */
.L_x_111:
[----:B------:R-:W-:Y:S05]  /*4240*/  BSYNC B1 ;  /* 0x0000000000017941 */ /* 0x000fea0003800000 */
.L_x_110:
        /* <DEDUP_REMOVED lines=12> */
.L_x_113:
[----:B------:R-:W-:Y:S05]  /*4310*/  BSYNC B1 ;  /* 0x0000000000017941 */ /* 0x000fea0003800000 */
.L_x_112:
        /* <DEDUP_REMOVED lines=12> */
.L_x_115:
[----:B------:R-:W-:Y:S05]  /*43e0*/  BSYNC B1 ;  /* 0x0000000000017941 */ /* 0x000fea0003800000 */
.L_x_114:
        /* <DEDUP_REMOVED lines=9> */
.L_x_117:
[----:B------:R-:W-:Y:S05]  /*4480*/  BSYNC B1 ;  /* 0x0000000000017941 */ /* 0x000fea0003800000 */
.L_x_116:
[----:B01-3-5:R-:W-:Y:S01]  /*4490*/  HADD2.F32 R5, -RZ, R224.H0_H0 ;  /* 0x200000e0ff057230 */ /* 0x02bfe20000004100 */
        /* <DEDUP_REMOVED lines=11> */
.L_x_119:
[----:B------:R-:W-:Y:S05]  /*4550*/  BSYNC B1 ;  /* 0x0000000000017941 */ /* 0x000fea0003800000 */
.L_x_118:
[----:B0----5:R-:W-:Y:S01]  /*4560*/  HADD2.F32 R5, -RZ, R224.H0_H0 ;  /* 0x200000e0ff057230 */ /* 0x021fe20000004100 */
[----:B------:R-:W-:Y:S01]  /*4570*/  ISETP.GT.AND P1, PT, R0, 0x59, P1 ;  /* 0x000000590000780c */ /* 0x000fe20000f24270 */
[----:B------:R-:W-:Y:S01]  /*4580*/  @P2 IMAD.MOV.U32 R4, RZ, RZ, R222 ;  /* 0x000000ffff042224 */ /* 0x000fe200078e00de */
[----:B------:R-:W-:Y:S01]  /*4590*/  IADD3 R175, P0, R23, 0x80, RZ ;  /* 0x0000008017af7810 */ /* 0x000fe20007f1e0ff */
[----:B------:R-:W-:Y:S01]  /*45a0*/  BSSY B1, `(.L_x_120) ;  /* 0x000000a000017945 */ /* 0x000fe20003800000 */
[----:B------:R-:W-:-:S03]  /*45b0*/  FMUL R5, R5, R22 ;  /* 0x0000001605057220 */ /* 0x000fc60000400000 */
[----:B----4-:R-:W-:Y:S02]  /*45c0*/  IMAD.X R169, RZ, RZ, UR9, P0 ;  /* 0x00000009ffa97e24 */ /* 0x010fe400080e06ff */
[----:B------:R-:W-:-:S05]  /*45d0*/  FFMA R5, R214, R19, R5 ;  /* 0x00000013d6057223 */ /* 0x000fca0000000005 */
[----:B------:R-:W-:-:S04]  /*45e0*/  F2FP.F16.F32.PACK_AB R5, RZ, R5 ;  /* 0x00000005ff05723e */ /* 0x000fc800000000ff */
[----:B------:R-:W-:Y:S01]  /*45f0*/  PRMT R168, R5, 0x7610, R168 ;  /* 0x0000761005a87816 */ /* 0x000fe200000000a8 */
[----:B------:R-:W-:-:S05]  /*4600*/  @P2 IMAD.MOV.U32 R5, RZ, RZ, R223 ;  /* 0x000000ffff052224 */ /* 0x000fca00078e00df */
[----:B------:R0:W-:Y:S01]  /*4610*/  @P2 STG.E.U16 desc[UR36][R4.64+0xb0], R168 ;  /* 0x0000b0a804002986 */ /* 0x0001e2000c101524 */
[----:B------:R-:W-:Y:S05]  /*4620*/  @!P1 BRA `(.L_x_121) ;  /* 0x0000000000049947 */ /* 0x000fea0003800000 */
[----:B------:R3:W5:Y:S02]  /*4630*/  LDG.E.LTC128B.U16 R224, desc[UR36][R220.64+0xb2] ;  /* 0x0000b224dce07981 */ /* 0x000764000c1e1520 */
.L_x_121:
[----:B------:R-:W-:Y:S05]  /*4640*/  BSYNC B1 ;  /* 0x0000000000017941 */ /* 0x000fea0003800000 */
.L_x_120:
[----:B0----5:R-:W-:Y:S01]  /*4650*/  HADD2.F32 R5, -RZ, R224.H0_H0 ;  /* 0x200000e0ff057230 */ /* 0x021fe20000004100 */
[----:B------:R-:W-:Y:S01]  /*4660*/  ISETP.GT.AND P0, PT, R3, 0x80, PT ;  /* 0x000000800300780c */ /* 0x000fe20003f04270 */
[----:B------:R-:W-:-:S03]  /*4670*/  IMAD R4, R169, R20, RZ ;  /* 0x00000014a9047224 */ /* 0x000fc600078e02ff */
[----:B------:R-:W-:Y:S01]  /*4680*/  FMUL R168, R5, R22 ;  /* 0x0000001605a87220 */ /* 0x000fe20000400000 */
[C---:B------:R-:W-:Y:S01]  /*4690*/  IMAD R177, R175.reuse, R21, R4 ;  /* 0x00000015afb17224 */ /* 0x040fe200078e0204 */
[----:B------:R-:W-:Y:S01]  /*46a0*/  ISETP.GT.AND P4, PT, R0, RZ, P0 ;  /* 0x000000ff0000720c */ /* 0x000fe20000784270 */
[----:B------:R-:W-:-:S04]  /*46b0*/  IMAD.WIDE.U32 R4, R175, R20, R10 ;  /* 0x00000014af047225 */ /* 0x000fc800078e000a */
[----:B------:R-:W-:Y:S01]  /*46c0*/  FFMA R215, R215, R19, R168 ;  /* 0x00000013d7d77223 */ /* 0x000fe200000000a8 */
[----:B------:R-:W-:Y:S01]  /*46d0*/  IMAD.IADD R5, R5, 0x1, R177 ;  /* 0x0000000105057824 */ /* 0x000fe200078e02b1 */
[----:B------:R-:W-:-:S03]  /*46e0*/  LEA R168, P2, R4, R14, 0x1 ;  /* 0x0000000e04a87211 */ /* 0x000fc600078408ff */
[----:B------:R-:W-:Y:S02]  /*46f0*/  F2FP.F16.F32.PACK_AB R215, RZ, R215 ;  /* 0x000000d7ffd7723e */ /* 0x000fe400000000ff */
[----:B------:R-:W-:-:S03]  /*4700*/  LEA.HI.X R169, R4, R15, R5, 0x1, P2 ;  /* 0x0000000f04a97211 */ /* 0x000fc600010f0c05 */
[----:B------:R0:W-:Y:S04]  /*4710*/  @P1 STG.E.U16 desc[UR36][R222.64+0xb2], R215 ;  /* 0x0000b2d7de001986 */ /* 0x0001e8000c101524 */
[----:B------:R-:W4:Y:S01]  /*4720*/  @P4 LDG.E.LTC128B.U16 R224, desc[UR36][R168.64] ;  /* 0x00000024a8e04981 */ /* 0x000f22000c1e1520 */
[----:B------:R-:W-:Y:S01]  /*4730*/  MOV R179, UR6 ;  /* 0x0000000600b37c02 */ /* 0x000fe20008000f00 */
[----:B------:R-:W-:Y:S01]  /*4740*/  USHF.L.U64.HI UR4, UR6, 0x8, UR7 ;  /* 0x0000000806047899 */ /* 0x000fe20008010207 */
[----:B------:R-:W-:Y:S01]  /*4750*/  IMAD.WIDE.U32 R4, R175, R20, R218 ;  /* 0x00000014af047225 */ /* 0x000fe200078e00da */
[----:B------:R-:W-:Y:S01]  /*4760*/  ISETP.GT.AND P2, PT, R0, 0x1, P0 ;  /* 0x000000010000780c */ /* 0x000fe20000744270 */
[----:B------:R-:W-:Y:S01]  /*4770*/  BSSY B1, `(.L_x_122) ;  /* 0x000000f000017945 */ /* 0x000fe20003800000 */
[----:B------:R-:W-:Y:S01]  /*4780*/  LEA R170, P1, R179, R8, 0x8 ;  /* 0x00000008b3aa7211 */ /* 0x000fe200078240ff */
[----:B------:R-:W-:-:S02]  /*4790*/  IMAD.IADD R5, R177, 0x1, R5 ;  /* 0x00000001b1057824 */ /* 0x000fc400078e0205 */
[----:B------:R-:W-:-:S04]  /*47a0*/  IMAD.WIDE.U32 R172, R216, UR43, R4 ;  /* 0x0000002bd8ac7c25 */ /* 0x000fc8000f8e0004 */
[----:B------:R-:W-:Y:S01]  /*47b0*/  IMAD.IADD R5, R217, 0x1, R173 ;  /* 0x00000001d9057824 */ /* 0x000fe200078e02ad */
[----:B------:R-:W-:-:S04]  /*47c0*/  LEA R4, P3, R172, R14, 0x1 ;  /* 0x0000000eac047211 */ /* 0x000fc800078608ff */
[----:B------:R-:W-:Y:S01]  /*47d0*/  LEA.HI.X R5, R172, R15, R5, 0x1, P3 ;  /* 0x0000000fac057211 */ /* 0x000fe200018f0c05 */
[----:B----4-:R-:W-:-:S05]  /*47e0*/  HADD2.F32 R171, -RZ, R224.H0_H0 ;  /* 0x200000e0ffab7230 */ /* 0x010fca0000004100 */
[----:B------:R-:W-:-:S04]  /*47f0*/  FMUL R171, R171, R22 ;  /* 0x00000016abab7220 */ /* 0x000fc80000400000 */
[----:B------:R-:W-:-:S05]  /*4800*/  FFMA R171, R120, R19, R171 ;  /* 0x0000001378ab7223 */ /* 0x000fca00000000ab */
[----:B------:R-:W-:Y:S02]  /*4810*/  F2FP.F16.F32.PACK_AB R120, RZ, R171 ;  /* 0x000000abff78723e */ /* 0x000fe400000000ff */
[----:B------:R-:W-:-:S05]  /*4820*/  IADD3.X R171, R9, UR4, RZ, P1, !PT ;  /* 0x0000000409ab7c10 */ /* 0x000fca0008ffe4ff */
[----:B------:R0:W-:Y:S01]  /*4830*/  @P4 STG.E.U16 desc[UR36][R170.64], R120 ;  /* 0x00000078aa004986 */ /* 0x0001e2000c101524 */
[----:B------:R-:W-:Y:S05]  /*4840*/  @!P2 BRA `(.L_x_123) ;  /* 0x000000000004a947 */ /* 0x000fea0003800000 */
[----:B------:R4:W5:Y:S02]  /*4850*/  LDG.E.LTC128B.U16 R224, desc[UR36][R4.64+0x2] ;  /* 0x0000022404e07981 */ /* 0x000964000c1e1520 */
.L_x_123:
[----:B------:R-:W-:Y:S05]  /*4860*/  BSYNC B1 ;  /* 0x0000000000017941 */ /* 0x000fea0003800000 */
.L_x_122:
[----:B-----5:R-:W-:Y:S01]  /*4870*/  HADD2.F32 R169, -RZ, R224.H0_H0 ;  /* 0x200000e0ffa97230 */ /* 0x020fe20000004100 */
[----:B------:R-:W-:Y:S01]  /*4880*/  ISETP.GT.AND P1, PT, R3, 0x88, PT ;  /* 0x000000880300780c */ /* 0x000fe20003f24270 */
[----:B------:R-:W-:Y:S01]  /*4890*/  IMAD.WIDE.U32 R174, R175, R20, R6 ;  /* 0x00000014afae7225 */ /* 0x000fe200078e0006 */
[----:B------:R-:W-:Y:S03]  /*48a0*/  BSSY B1, `(.L_x_124) ;  /* 0x0000012000017945 */ /* 0x000fe60003800000 */
[----:B0-----:R-:W-:Y:S01]  /*48b0*/  FMUL R120, R169, R22 ;  /* 0x00000016a9787220 */ /* 0x001fe20000400000 */
[----:B------:R-:W-:Y:S01]  /*48c0*/  IMAD.IADD R177, R177, 0x1, R175 ;  /* 0x00000001b1b17824 */ /* 0x000fe200078e02af */
[----:B------:R-:W-:Y:S02]  /*48d0*/  ISETP.GT.AND P3, PT, R0, RZ, P1 ;  /* 0x000000ff0000720c */ /* 0x000fe40000f64270 */
[----:B------:R-:W-:Y:S01]  /*48e0*/  FFMA R120, R121, R19, R120 ;  /* 0x0000001379787223 */ /* 0x000fe20000000078 */
[----:B------:R-:W-:-:S02]  /*48f0*/  IADD3 R121, P4, R12, R174, RZ ;  /* 0x000000ae0c797210 */ /* 0x000fc40007f9e0ff */
[----:B------:R-:W-:Y:S02]  /*4900*/  IADD3 R174, P5, R218, R174, RZ ;  /* 0x000000aedaae7210 */ /* 0x000fe40007fbe0ff */
[----:B------:R-:W-:Y:S01]  /*4910*/  F2FP.F16.F32.PACK_AB R169, RZ, R120 ;  /* 0x00000078ffa9723e */ /* 0x000fe200000000ff */
[----:B------:R-:W-:Y:S01]  /*4920*/  IMAD.X R120, R177, 0x1, R11, P4 ;  /* 0x00000001b1787824 */ /* 0x000fe200020e060b */
[----:B------:R-:W-:Y:S01]  /*4930*/  LEA R168, P4, R121, R14, 0x1 ;  /* 0x0000000e79a87211 */ /* 0x000fe200078808ff */
[----:B------:R-:W-:Y:S01]  /*4940*/  IMAD.X R175, R219, 0x1, R177, P5 ;  /* 0x00000001dbaf7824 */ /* 0x000fe200028e06b1 */
[----:B------:R-:W-:Y:S02]  /*4950*/  PRMT R172, R169, 0x7610, R172 ;  /* 0x00007610a9ac7816 */ /* 0x000fe400000000ac */
[----:B------:R-:W-:Y:S01]  /*4960*/  LEA.HI.X R169, R121, R15, R120, 0x1, P4 ;  /* 0x0000000f79a97211 */ /* 0x000fe200020f0c78 */
[----:B------:R-:W-:Y:S02]  /*4970*/  IMAD.MOV.U32 R120, RZ, RZ, R170 ;  /* 0x000000ffff787224 */ /* 0x000fe400078e00aa */
[----:B------:R-:W-:-:S05]  /*4980*/  IMAD.MOV.U32 R121, RZ, RZ, R171 ;  /* 0x000000ffff797224 */ /* 0x000fca00078e00ab */
[----:B------:R0:W-:Y:S01]  /*4990*/  @P2 STG.E.U16 desc[UR36][R120.64+0x2], R172 ;  /* 0x000002ac78002986 */ /* 0x0001e2000c101524 */
[----:B------:R-:W-:Y:S05]  /*49a0*/  @!P3 BRA `(.L_x_125) ;  /* 0x000000000004b947 */ /* 0x000fea0003800000 */
[----:B------:R0:W5:Y:S02]  /*49b0*/  LDG.E.LTC128B.U16 R224, desc[UR36][R168.64] ;  /* 0x00000024a8e07981 */ /* 0x000164000c1e1520 */
.L_x_125:
[----:B------:R-:W-:Y:S05]  /*49c0*/  BSYNC B1 ;  /* 0x0000000000017941 */ /* 0x000fea0003800000 */
.L_x_124:
[----:B0----5:R-:W-:Y:S01]  /*49d0*/  HADD2.F32 R169, -RZ, R224.H0_H0 ;  /* 0x200000e0ffa97230 */ /* 0x021fe20000004100 */
[----:B------:R-:W-:Y:S01]  /*49e0*/  IADD3 R172, P2, R170, R225, RZ ;  /* 0x000000e1aaac7210 */ /* 0x000fe20007f5e0ff */
[----:B------:R-:W-:Y:S01]  /*49f0*/  IMAD.WIDE.U32 R174, R216, UR43, R174 ;  /* 0x0000002bd8ae7c25 */ /* 0x000fe2000f8e00ae */
[----:B------:R-:W-:Y:S03]  /*4a00*/  BSSY B1, `(.L_x_126) ;  /* 0x000000c000017945 */ /* 0x000fe60003800000 */
[----:B------:R-:W-:Y:S01]  /*4a10*/  FMUL R169, R169, R22 ;  /* 0x00000016a9a97220 */ /* 0x000fe20000400000 */
[----:B------:R-:W-:Y:S01]  /*4a20*/  IMAD.X R173, R171, 0x1, R227, P2 ;  /* 0x00000001abad7824 */ /* 0x000fe200010e06e3 */
[----:B------:R-:W-:Y:S02]  /*4a30*/  LEA R168, P4, R174, R14, 0x1 ;  /* 0x0000000eaea87211 */ /* 0x000fe400078808ff */
[----:B------:R-:W-:Y:S01]  /*4a40*/  FFMA R169, R122, R19, R169 ;  /* 0x000000137aa97223 */ /* 0x000fe200000000a9 */
[----:B------:R-:W-:-:S04]  /*4a50*/  IADD3 R122, R217, R175, RZ ;  /* 0x000000afd97a7210 */ /* 0x000fc80007ffe0ff */
[----:B------:R-:W-:Y:S02]  /*4a60*/  F2FP.F16.F32.PACK_AB R175, RZ, R169 ;  /* 0x000000a9ffaf723e */ /* 0x000fe400000000ff */
[----:B------:R-:W-:Y:S02]  /*4a70*/  LEA.HI.X R169, R174, R15, R122, 0x1, P4 ;  /* 0x0000000faea97211 */ /* 0x000fe400020f0c7a */
[----:B------:R-:W-:Y:S01]  /*4a80*/  ISETP.GT.AND P4, PT, R0, 0x1, P1 ;  /* 0x000000010000780c */ /* 0x000fe20000f84270 */
[----:B------:R0:W-:-:S12]  /*4a90*/  @P3 STG.E.U16 desc[UR36][R172.64], R175 ;  /* 0x000000afac003986 */ /* 0x0001d8000c101524 */
[----:B0-----:R-:W-:Y:S05]  /*4aa0*/  @!P4 BRA `(.L_x_127) ;  /* 0x000000000004c947 */ /* 0x001fea0003800000 */
[----:B------:R0:W5:Y:S02]  /*4ab0*/  LDG.E.LTC128B.U16 R224, desc[UR36][R168.64+0x2] ;  /* 0x00000224a8e07981 */ /* 0x000164000c1e1520 */
.L_x_127:
[----:B------:R-:W-:Y:S05]  /*4ac0*/  BSYNC B1 ;  /* 0x0000000000017941 */ /* 0x000fea0003800000 */
.L_x_126:
[----:B-----5:R-:W-:Y:S01]  /*4ad0*/  HADD2.F32 R175, -RZ, R224.H0_H0 ;  /* 0x200000e0ffaf7230 */ /* 0x020fe20000004100 */
[----:B------:R-:W-:Y:S01]  /*4ae0*/  ISETP.GT.AND P3, PT, R0, 0x8, P0 ;  /* 0x000000080000780c */ /* 0x000fe20000764270 */
[----:B------:R-:W-:Y:S03]  /*4af0*/  BSSY B1, `(.L_x_128) ;  /* 0x0000009000017945 */ /* 0x000fe60003800000 */
[----:B------:R-:W-:-:S04]  /*4b00*/  FMUL R122, R175, R22 ;  /* 0x00000016af7a7220 */ /* 0x000fc80000400000 */
[----:B------:R-:W-:Y:S01]  /*4b10*/  FFMA R123, R123, R19, R122 ;  /* 0x000000137b7b7223 */ /* 0x000fe2000000007a */
[----:B------:R-:W-:-:S04]  /*4b20*/  IADD3 R122, P2, R225, R170, RZ ;  /* 0x000000aae17a7210 */ /* 0x000fc80007f5e0ff */
[----:B------:R-:W-:Y:S01]  /*4b30*/  F2FP.F16.F32.PACK_AB R174, RZ, R123 ;  /* 0x0000007bffae723e */ /* 0x000fe200000000ff */
[----:B------:R-:W-:-:S05]  /*4b40*/  IMAD.X R123, R227, 0x1, R171, P2 ;  /* 0x00000001e37b7824 */ /* 0x000fca00010e06ab */
[----:B------:R0:W-:Y:S01]  /*4b50*/  @P4 STG.E.U16 desc[UR36][R122.64+0x2], R174 ;  /* 0x000002ae7a004986 */ /* 0x0001e2000c101524 */
[----:B------:R-:W-:Y:S05]  /*4b60*/  @!P3 BRA `(.L_x_129) ;  /* 0x000000000004b947 */ /* 0x000fea0003800000 */
[----:B------:R0:W5:Y:S02]  /*4b70*/  LDG.E.LTC128B.U16 R224, desc[UR36][R4.64+0x10] ;  /* 0x0000102404e07981 */ /* 0x000164000c1e1520 */
.L_x_129:
[----:B------:R-:W-:Y:S05]  /*4b80*/  BSYNC B1 ;  /* 0x0000000000017941 */ /* 0x000fea0003800000 */
.L_x_128:
        /* <DEDUP_REMOVED lines=9> */
.L_x_131:
[----:B------:R-:W-:Y:S05]  /*4c20*/  BSYNC B1 ;  /* 0x0000000000017941 */ /* 0x000fea0003800000 */
.L_x_130:
[----:B0----5:R-:W-:Y:S01]  /*4c30*/  HADD2.F32 R175, -RZ, R224.H0_H0 ;  /* 0x200000e0ffaf7230 */ /* 0x021fe20000004100 */
        /* <DEDUP_REMOVED lines=8> */
.L_x_133:
[----:B------:R-:W-:Y:S05]  /*4cc0*/  BSYNC B1 ;  /* 0x0000000000017941 */ /* 0x000fea0003800000 */
.L_x_132:
[----:B-----5:R-:W-:Y:S01]  /*4cd0*/  HADD2.F32 R125, -RZ, R224.H0_H0 ;  /* 0x200000e0ff7d7230 */ /* 0x020fe20000004100 */
[----:B------:R-:W-:Y:S01]  /*4ce0*/  ISETP.GT.AND P2, PT, R0, 0x9, P1 ;  /* 0x000000090000780c */ /* 0x000fe20000f44270 */
[----:B0-----:R-:W-:Y:S01]  /*4cf0*/  @P3 IMAD.MOV.U32 R124, RZ, RZ, R172 ;  /* 0x000000ffff7c3224 */ /* 0x001fe200078e00ac */
        /* <DEDUP_REMOVED lines=9> */
.L_x_135:
[----:B------:R-:W-:Y:S05]  /*4d90*/  BSYNC B1 ;  /* 0x0000000000017941 */ /* 0x000fea0003800000 */
.L_x_134:
        /* <DEDUP_REMOVED lines=9> */
.L_x_137:
[----:B------:R-:W-:Y:S05]  /*4e30*/  BSYNC B1 ;  /* 0x0000000000017941 */ /* 0x000fea0003800000 */
.L_x_136:
        /* <DEDUP_REMOVED lines=12> */
.L_x_139:
[----:B------:R-:W-:Y:S05]  /*4f00*/  BSYNC B1 ;  /* 0x0000000000017941 */ /* 0x000fea0003800000 */
.L_x_138:
        /* <DEDUP_REMOVED lines=9> */
.L_x_141:
[----:B------:R-:W-:Y:S05]  /*4fa0*/  BSYNC B1 ;  /* 0x0000000000017941 */ /* 0x000fea0003800000 */
.L_x_140:
[----:B-----5:R-:W-:Y:S01]  /*4fb0*/  HADD2.F32 R125, -RZ, R224.H0_H0 ;  /* 0x200000e0ff7d7230 */ /* 0x020fe20000004100 */
[----:B0-----:R-:W-:Y:S01]  /*4fc0*/  @P3 MOV R124, R172 ;  /* 0x000000ac007c3202 */ /* 0x001fe20000000f00 */
        /* <DEDUP_REMOVED lines=10> */
.L_x_143:
[----:B------:R-:W-:Y:S05]  /*5070*/  BSYNC B1 ;  /* 0x0000000000017941 */ /* 0x000fea0003800000 */
.L_x_142:
        /* <DEDUP_REMOVED lines=9> */
.L_x_145:
[----:B------:R-:W-:Y:S05]  /*5110*/  BSYNC B1 ;  /* 0x0000000000017941 */ /* 0x000fea0003800000 */
.L_x_144:
        /* <DEDUP_REMOVED lines=12> */
.L_x_147:
[----:B------:R-:W-:Y:S05]  /*51e0*/  BSYNC B1 ;  /* 0x0000000000017941 */ /* 0x000fea0003800000 */
.L_x_146:
        /* <DEDUP_REMOVED lines=9> */
.L_x_149:
[----:B------:R-:W-:Y:S05]  /*5280*/  BSYNC B1 ;  /* 0x0000000000017941 */ /* 0x000fea0003800000 */
.L_x_148:
        /* <DEDUP_REMOVED lines=12> */
.L_x_151:
[----:B------:R-:W-:Y:S05]  /*5350*/  BSYNC B1 ;  /* 0x0000000000017941 */ /* 0x000fea0003800000 */
.L_x_150:
        /* <DEDUP_REMOVED lines=9> */
.L_x_153:
[----:B------:R-:W-:Y:S05]  /*53f0*/  BSYNC B1 ;  /* 0x0000000000017941 */ /* 0x000fea0003800000 */
.L_x_152:
[----:B-----5:R-:W-:Y:S01]  /*5400*/  HADD2.F32 R125, -RZ, R224.H0_H0 ;  /* 0x200000e0ff7d7230 */ /* 0x020fe20000004100 */
[----:B------:R-:W-:Y:S01]  /*5410*/  ISETP.GT.AND P2, PT, R0, 0x21, P0 ;  /* 0x000000210000780c */ /* 0x000fe20000744270 */
[----:B0-----:R-:W-:Y:S01]  /*5420*/  @P3 IMAD.MOV.U32 R124, RZ, RZ, R170 ;  /* 0x000000ffff7c3224 */ /* 0x001fe200078e00aa */
        /* <DEDUP_REMOVED lines=9> */
.L_x_155:
[----:B------:R-:W-:Y:S05]  /*54c0*/  BSYNC B1 ;  /* 0x0000000000017941 */ /* 0x000fea0003800000 */
.L_x_154:
        /* <DEDUP_REMOVED lines=9> */
.L_x_157:
[----:B------:R-:W-:Y:S05]  /*5560*/  BSYNC B1 ;  /* 0x0000000000017941 */ /* 0x000fea0003800000 */
.L_x_156:
        /* <DEDUP_REMOVED lines=12> */
.L_x_159:
[----:B------:R-:W-:Y:S05]  /*5630*/  BSYNC B1 ;  /* 0x0000000000017941 */ /* 0x000fea0003800000 */
.L_x_158:
        /* <DEDUP_REMOVED lines=9> */
.L_x_161:
[----:B------:R-:W-:Y:S05]  /*56d0*/  BSYNC B1 ;  /* 0x0000000000017941 */ /* 0x000fea0003800000 */
.L_x_160:
        /* <DEDUP_REMOVED lines=12> */
.L_x_163:
[----:B------:R-:W-:Y:S05]  /*57a0*/  BSYNC B1 ;  /* 0x0000000000017941 */ /* 0x000fea0003800000 */
.L_x_162:
        /* <DEDUP_REMOVED lines=9> */
.L_x_165:
[----:B------:R-:W-:Y:S05]  /*5840*/  BSYNC B1 ;  /* 0x0000000000017941 */ /* 0x000fea0003800000 */
.L_x_164:
        /* <DEDUP_REMOVED lines=12> */
.L_x_167:
[----:B------:R-:W-:Y:S05]  /*5910*/  BSYNC B1 ;  /* 0x0000000000017941 */ /* 0x000fea0003800000 */
.L_x_166:
        /* <DEDUP_REMOVED lines=9> */
.L_x_169:
[----:B------:R-:W-:Y:S05]  /*59b0*/  BSYNC B1 ;  /* 0x0000000000017941 */ /* 0x000fea0003800000 */
.L_x_168:
        /* <DEDUP_REMOVED lines=12> */
.L_x_171:
[----:B------:R-:W-:Y:S05]  /*5a80*/  BSYNC B1 ;  /* 0x0000000000017941 */ /* 0x000fea0003800000 */
.L_x_170:
        /* <DEDUP_REMOVED lines=9> */
.L_x_173:
[----:B------:R-:W-:Y:S05]  /*5b20*/  BSYNC B1 ;  /* 0x0000000000017941 */ /* 0x000fea0003800000 */
.L_x_172:
        /* <DEDUP_REMOVED lines=12> */
.L_x_175:
[----:B------:R-:W-:Y:S05]  /*5bf0*/  BSYNC B1 ;  /* 0x0000000000017941 */ /* 0x000fea0003800000 */
.L_x_174:
        /* <DEDUP_REMOVED lines=9> */
.L_x_177:
[----:B------:R-:W-:Y:S05]  /*5c90*/  BSYNC B1 ;  /* 0x0000000000017941 */ /* 0x000fea0003800000 */
.L_x_176:
        /* <DEDUP_REMOVED lines=12> */
.L_x_179:
[----:B------:R-:W-:Y:S05]  /*5d60*/  BSYNC B1 ;  /* 0x0000000000017941 */ /* 0x000fea0003800000 */
.L_x_178:
        /* <DEDUP_REMOVED lines=9> */
.L_x_181:
[----:B------:R-:W-:Y:S05]  /*5e00*/  BSYNC B1 ;  /* 0x0000000000017941 */ /* 0x000fea0003800000 */
.L_x_180:
        /* <DEDUP_REMOVED lines=12> */
.L_x_183:
[----:B------:R-:W-:Y:S05]  /*5ed0*/  BSYNC B1 ;  /* 0x0000000000017941 */ /* 0x000fea0003800000 */
.L_x_182:
        /* <DEDUP_REMOVED lines=9> */
.L_x_185:
[----:B------:R-:W-:Y:S05]  /*5f70*/  BSYNC B1 ;  /* 0x0000000000017941 */ /* 0x000fea0003800000 */
.L_x_184:
        /* <DEDUP_REMOVED lines=12> */
.L_x_187:
[----:B------:R-:W-:Y:S05]  /*6040*/  BSYNC B1 ;  /* 0x0000000000017941 */ /* 0x000fea0003800000 */
.L_x_186:
        /* <DEDUP_REMOVED lines=9> */
.L_x_189:
[----:B------:R-:W-:Y:S05]  /*60e0*/  BSYNC B1 ;  /* 0x0000000000017941 */ /* 0x000fea0003800000 */
.L_x_188:
        /* <DEDUP_REMOVED lines=12> */
.L_x_191:
[----:B------:R-:W-:Y:S05]  /*61b0*/  BSYNC B1 ;  /* 0x0000000000017941 */ /* 0x000fea0003800000 */
.L_x_190:
        /* <DEDUP_REMOVED lines=9> */
.L_x_193:
[----:B------:R-:W-:Y:S05]  /*6250*/  BSYNC B1 ;  /* 0x0000000000017941 */ /* 0x000fea0003800000 */
.L_x_192:
        /* <DEDUP_REMOVED lines=12> */
.L_x_195:
[----:B------:R-:W-:Y:S05]  /*6320*/  BSYNC B1 ;  /* 0x0000000000017941 */ /* 0x000fea0003800000 */
.L_x_194:
        /* <DEDUP_REMOVED lines=9> */
.L_x_197:
[----:B------:R-:W-:Y:S05]  /*63c0*/  BSYNC B1 ;  /* 0x0000000000017941 */ /* 0x000fea0003800000 */
.L_x_196:
        /* <DEDUP_REMOVED lines=12> */
.L_x_199:
[----:B------:R-:W-:Y:S05]  /*6490*/  BSYNC B1 ;  /* 0x0000000000017941 */ /* 0x000fea0003800000 */
.L_x_198:
        /* <DEDUP_REMOVED lines=9> */
.L_x_201:
[----:B------:R-:W-:Y:S05]  /*6530*/  BSYNC B1 ;  /* 0x0000000000017941 */ /* 0x000fea0003800000 */
.L_x_200:
        /* <DEDUP_REMOVED lines=12> */
.L_x_203:
[----:B------:R-:W-:Y:S05]  /*6600*/  BSYNC B1 ;  /* 0x0000000000017941 */ /* 0x000fea0003800000 */
.L_x_202:
        /* <DEDUP_REMOVED lines=9> */
.L_x_205:
[----:B------:R-:W-:Y:S05]  /*66a0*/  BSYNC B1 ;  /* 0x0000000000017941 */ /* 0x000fea0003800000 */
.L_x_204:
        /* <DEDUP_REMOVED lines=12> */
.L_x_207:
[----:B------:R-:W-:Y:S05]  /*6770*/  BSYNC B1 ;  /* 0x0000000000017941 */ /* 0x000fea0003800000 */
.L_x_206:
        /* <DEDUP_REMOVED lines=9> */
.L_x_209:
[----:B------:R-:W-:Y:S05]  /*6810*/  BSYNC B1 ;  /* 0x0000000000017941 */ /* 0x000fea0003800000 */
.L_x_208:
        /* <DEDUP_REMOVED lines=9> */
.L_x_211:
[----:B------:R-:W-:Y:S05]  /*68b0*/  BSYNC B1 ;  /* 0x0000000000017941 */ /* 0x000fea0003800000 */
.L_x_210:
[----:B0---45:R-:W-:Y:S01]  /*68c0*/  HADD2.F32 R5, -RZ, R224.H0_H0 ;  /* 0x200000e0ff057230 */ /* 0x031fe20000004100 */
        /* <DEDUP_REMOVED lines=8> */
.L_x_213:
[----:B------:R-:W-:Y:S05]  /*6950*/  BSYNC B1 ;  /* 0x0000000000017941 */ /* 0x000fea0003800000 */
.L_x_212:
[----:B-----5:R-:W-:Y:S01]  /*6960*/  HADD2.F32 R5, -RZ, R224.H0_H0 ;  /* 0x200000e0ff057230 */ /* 0x020fe20000004100 */
[----:B------:R-:W-:Y:S01]  /*6970*/  ISETP.GT.AND P1, PT, R0, 0x59, P1 ;  /* 0x000000590000780c */ /* 0x000fe20000f24270 */
[----:B------:R-:W-:Y:S01]  /*6980*/  BSSY B1, `(.L_x_214) ;  /* 0x0000009000017945 */ /* 0x000fe20003800000 */
[----:B------:R-:W-:Y:S02]  /*6990*/  IADD3 R131, P0, R23, 0x100, RZ ;  /* 0x0000010017837810 */ /* 0x000fe40007f1e0ff */
[----:B------:R-:W-:-:S03]  /*69a0*/  FMUL R5, R5, R22 ;  /* 0x0000001605057220 */ /* 0x000fc60000400000 */
[----:B0-----:R-:W-:Y:S02]  /*69b0*/  IMAD.X R121, RZ, RZ, UR9, P0 ;  /* 0x00000009ff797e24 */ /* 0x001fe400080e06ff */
[----:B------:R-:W-:-:S05]  /*69c0*/  FFMA R5, R166, R19, R5 ;  /* 0x00000013a6057223 */ /* 0x000fca0000000005 */
[----:B------:R-:W-:-:S05]  /*69d0*/  F2FP.F16.F32.PACK_AB R5, RZ, R5 ;  /* 0x00000005ff05723e */ /* 0x000fca00000000ff */
[----:B------:R0:W-:Y:S01]  /*69e0*/  @P2 STG.E.U16 desc[UR36][R172.64+0xb0], R5 ;  /* 0x0000b005ac002986 */ /* 0x0001e2000c101524 */
[----:B------:R-:W-:Y:S05]  /*69f0*/  @!P1 BRA `(.L_x_215) ;  /* 0x0000000000049947 */ /* 0x000fea0003800000 */
[----:B------:R0:W5:Y:S02]  /*6a00*/  LDG.E.LTC128B.U16 R224, desc[UR36][R168.64+0xb2] ;  /* 0x0000b224a8e07981 */ /* 0x000164000c1e1520 */
.L_x_215:
[----:B------:R-:W-:Y:S05]  /*6a10*/  BSYNC B1 ;  /* 0x0000000000017941 */ /* 0x000fea0003800000 */
.L_x_214:
        /* <DEDUP_REMOVED lines=8> */
[----:B------:R-:W-:Y:S02]  /*6aa0*/  IADD3 R5, R5, R129, RZ ;  /* 0x0000008105057210 */ /* 0x000fe40007ffe0ff */
[C---:B------:R-:W-:Y:S02]  /*6ab0*/  LEA R120, P2, R4.reuse, R14, 0x1 ;  /* 0x0000000e04787211 */ /* 0x040fe400078408ff */
[----:B------:R-:W-:Y:S02]  /*6ac0*/  F2FP.F16.F32.PACK_AB R167, RZ, R167 ;  /* 0x000000a7ffa7723e */ /* 0x000fe400000000ff */
[----:B------:R-:W-:-:S03]  /*6ad0*/  LEA.HI.X R121, R4, R15, R5, 0x1, P2 ;  /* 0x0000000f04797211 */ /* 0x000fc600010f0c05 */
[----:B------:R0:W-:Y:S04]  /*6ae0*/  @P1 STG.E.U16 desc[UR36][R122.64+0xb2], R167 ;  /* 0x0000b2a77a001986 */ /* 0x0001e8000c101524 */
[----:B------:R-:W2:Y:S01]  /*6af0*/  @P4 LDG.E.LTC128B.U16 R224, desc[UR36][R120.64] ;  /* 0x0000002478e04981 */ /* 0x000ea2000c1e1520 */
[----:B------:R-:W-:Y:S01]  /*6b00*/  IMAD.U32 R133, RZ, RZ, UR6 ;  /* 0x00000006ff857e24 */ /* 0x000fe2000f8e00ff */
[----:B------:R-:W-:Y:S01]  /*6b10*/  USHF.L.U64.HI UR4, UR6, 0x9, UR7 ;  /* 0x0000000906047899 */ /* 0x000fe20008010207 */
[----:B------:R-:W-:Y:S01]  /*6b20*/  IMAD.WIDE.U32 R4, R131, R20, R218 ;  /* 0x0000001483047225 */ /* 0x000fe200078e00da */
[----:B------:R-:W-:Y:S01]  /*6b30*/  ISETP.GT.AND P2, PT, R0, 0x1, P0 ;  /* 0x000000010000780c */ /* 0x000fe20000744270 */
[----:B------:R-:W-:Y:S02]  /*6b40*/  BSSY B1, `(.L_x_216) ;  /* 0x000000f000017945 */ /* 0x000fe40003800000 */
[----:B------:R-:W-:Y:S01]  /*6b50*/  IMAD.IADD R5, R129, 0x1, R5 ;  /* 0x0000000181057824 */ /* 0x000fe200078e0205 */
[----:B0-----:R-:W-:Y:S01]  /*6b60*/  LEA R122, P1, R133, R8, 0x9 ;  /* 0x00000008857a7211 */ /* 0x001fe200078248ff */
[----:B------:R-:W-:-:S03]  /*6b70*/  IMAD.WIDE.U32 R124, R216, UR43, R4 ;  /* 0x0000002bd87c7c25 */ /* 0x000fc6000f8e0004 */
[----:B------:R-:W-:Y:S01]  /*6b80*/  IADD3.X R123, R9, UR4, RZ, P1, !PT ;  /* 0x00000004097b7c10 */ /* 0x000fe20008ffe4ff */
[----:B------:R-:W-:Y:S01]  /*6b90*/  IMAD.IADD R5, R217, 0x1, R125 ;  /* 0x00000001d9057824 */ /* 0x000fe200078e027d */
[----:B------:R-:W-:-:S04]  /*6ba0*/  LEA R4, P3, R124, R14, 0x1 ;  /* 0x0000000e7c047211 */ /* 0x000fc800078608ff */
[----:B------:R-:W-:Y:S01]  /*6bb0*/  LEA.HI.X R5, R124, R15, R5, 0x1, P3 ;  /* 0x0000000f7c057211 */ /* 0x000fe200018f0c05 */
[----:B--2---:R-:W-:-:S05]  /*6bc0*/  HADD2.F32 R127, -RZ, R224.H0_H0 ;  /* 0x200000e0ff7f7230 */ /* 0x004fca0000004100 */
[----:B------:R-:W-:-:S04]  /*6bd0*/  FMUL R127, R127, R22 ;  /* 0x000000167f7f7220 */ /* 0x000fc80000400000 */
[----:B------:R-:W-:-:S05]  /*6be0*/  FFMA R127, R72, R19, R127 ;  /* 0x00000013487f7223 */ /* 0x000fca000000007f */
[----:B------:R-:W-:-:S05]  /*6bf0*/  F2FP.F16.F32.PACK_AB R127, RZ, R127 ;  /* 0x0000007fff7f723e */ /* 0x000fca00000000ff */
[----:B------:R0:W-:Y:S01]  /*6c00*/  @P4 STG.E.U16 desc[UR36][R122.64], R127 ;  /* 0x0000007f7a004986 */ /* 0x0001e2000c101524 */
[----:B------:R-:W-:Y:S05]  /*6c10*/  @!P2 BRA `(.L_x_217) ;  /* 0x000000000004a947 */ /* 0x000fea0003800000 */
[----:B------:R2:W5:Y:S02]  /*6c20*/  LDG.E.LTC128B.U16 R224, desc[UR36][R4.64+0x2] ;  /* 0x0000022404e07981 */ /* 0x000564000c1e1520 */
.L_x_217:
[----:B------:R-:W-:Y:S05]  /*6c30*/  BSYNC B1 ;  /* 0x0000000000017941 */ /* 0x000fea0003800000 */
.L_x_216:
[----:B-----5:R-:W-:Y:S01]  /*6c40*/  HADD2.F32 R121, -RZ, R224.H0_H0 ;  /* 0x200000e0ff797230 */ /* 0x020fe20000004100 */
[----:B------:R-:W-:Y:S01]  /*6c50*/  ISETP.GT.AND P1, PT, R3, 0x108, PT ;  /* 0x000001080300780c */ /* 0x000fe20003f24270 */
[----:B0-----:R-:W-:Y:S01]  /*6c60*/  IMAD.WIDE.U32 R126, R131, R20, R6 ;  /* 0x00000014837e7225 */ /* 0x001fe200078e0006 */
[----:B------:R-:W-:Y:S03]  /*6c70*/  BSSY B1, `(.L_x_218) ;  /* 0x0000012000017945 */ /* 0x000fe60003800000 */
[----:B------:R-:W-:Y:S01]  /*6c80*/  FMUL R72, R121, R22 ;  /* 0x0000001679487220 */ /* 0x000fe20000400000 */
        /* <DEDUP_REMOVED lines=11> */
[----:B------:R-:W-:Y:S01]  /*6d40*/  IMAD.MOV.U32 R72, RZ, RZ, R122 ;  /* 0x000000ffff487224 */ /* 0x000fe200078e007a */
[----:B------:R-:W-:-:S05]  /*6d50*/  MOV R73, R123 ;  /* 0x0000007b00497202 */ /* 0x000fca0000000f00 */
[----:B------:R0:W-:Y:S01]  /*6d60*/  @P2 STG.E.U16 desc[UR36][R72.64+0x2], R124 ;  /* 0x0000027c48002986 */ /* 0x0001e2000c101524 */
[----:B------:R-:W-:Y:S05]  /*6d70*/  @!P3 BRA `(.L_x_219) ;  /* 0x000000000004b947 */ /* 0x000fea0003800000 */
[----:B------:R0:W5:Y:S02]  /*6d80*/  LDG.E.LTC128B.U16 R224, desc[UR36][R120.64] ;  /* 0x0000002478e07981 */ /* 0x000164000c1e1520 */
.L_x_219:
[----:B------:R-:W-:Y:S05]  /*6d90*/  BSYNC B1 ;  /* 0x0000000000017941 */ /* 0x000fea0003800000 */
.L_x_218:
        /* <DEDUP_REMOVED lines=8> */
[----:B------:R-:W-:-:S04]  /*6e20*/  IMAD.IADD R74, R217, 0x1, R127 ;  /* 0x00000001d94a7824 */ /* 0x000fc800078e027f */
[----:B------:R-:W-:Y:S02]  /*6e30*/  F2FP.F16.F32.PACK_AB R127, RZ, R121 ;  /* 0x00000079ff7f723e */ /* 0x000fe400000000ff */
[----:B------:R-:W-:Y:S02]  /*6e40*/  LEA.HI.X R121, R126, R15, R74, 0x1, P4 ;  /* 0x0000000f7e797211 */ /* 0x000fe400020f0c4a */
[----:B------:R-:W-:Y:S01]  /*6e50*/  ISETP.GT.AND P4, PT, R0, 0x1, P1 ;  /* 0x000000010000780c */ /* 0x000fe20000f84270 */
[----:B------:R0:W-:-:S12]  /*6e60*/  @P3 STG.E.U16 desc[UR36][R124.64], R127 ;  /* 0x0000007f7c003986 */ /* 0x0001d8000c101524 */
[----:B0-----:R-:W-:Y:S05]  /*6e70*/  @!P4 BRA `(.L_x_221) ;  /* 0x000000000004c947 */ /* 0x001fea0003800000 */
[----:B------:R0:W5:Y:S02]  /*6e80*/  LDG.E.LTC128B.U16 R224, desc[UR36][R120.64+0x2] ;  /* 0x0000022478e07981 */ /* 0x000164000c1e1520 */
.L_x_221:
[----:B------:R-:W-:Y:S05]  /*6e90*/  BSYNC B1 ;  /* 0x0000000000017941 */ /* 0x000fea0003800000 */
.L_x_220:
        /* <DEDUP_REMOVED lines=11> */
.L_x_223:
[----:B------:R-:W-:Y:S05]  /*6f50*/  BSYNC B1 ;  /* 0x0000000000017941 */ /* 0x000fea0003800000 */
.L_x_222:
        /* <DEDUP_REMOVED lines=9> */
.L_x_225:
[----:B------:R-:W-:Y:S05]  /*6ff0*/  BSYNC B1 ;  /* 0x0000000000017941 */ /* 0x000fea0003800000 */
.L_x_224:
        /* <DEDUP_REMOVED lines=9> */
.L_x_227:
[----:B------:R-:W-:Y:S05]  /*7090*/  BSYNC B1 ;  /* 0x0000000000017941 */ /* 0x000fea0003800000 */
.L_x_226:
        /* <DEDUP_REMOVED lines=12> */
.L_x_229:
[----:B------:R-:W-:Y:S05]  /*7160*/  BSYNC B1 ;  /* 0x0000000000017941 */ /* 0x000fea0003800000 */
.L_x_228:
        /* <DEDUP_REMOVED lines=9> */
.L_x_231:
[----:B------:R-:W-:Y:S05]  /*7200*/  BSYNC B1 ;  /* 0x0000000000017941 */ /* 0x000fea0003800000 */
.L_x_230:
        /* <DEDUP_REMOVED lines=12> */
.L_x_233:
[----:B------:R-:W-:Y:S05]  /*72d0*/  BSYNC B1 ;  /* 0x0000000000017941 */ /* 0x000fea0003800000 */
.L_x_232:
        /* <DEDUP_REMOVED lines=9> */
.L_x_235:
[----:B------:R-:W-:Y:S05]  /*7370*/  BSYNC B1 ;  /* 0x0000000000017941 */ /* 0x000fea0003800000 */
.L_x_234:
        /* <DEDUP_REMOVED lines=12> */
.L_x_237:
[----:B------:R-:W-:Y:S05]  /*7440*/  BSYNC B1 ;  /* 0x0000000000017941 */ /* 0x000fea0003800000 */
.L_x_236:
        /* <DEDUP_REMOVED lines=9> */
.L_x_239:
[----:B------:R-:W-:Y:S05]  /*74e0*/  BSYNC B1 ;  /* 0x0000000000017941 */ /* 0x000fea0003800000 */
.L_x_238:
        /* <DEDUP_REMOVED lines=12> */
.L_x_241:
[----:B------:R-:W-:Y:S05]  /*75b0*/  BSYNC B1 ;  /* 0x0000000000017941 */ /* 0x000fea0003800000 */
.L_x_240:
        /* <DEDUP_REMOVED lines=9> */
.L_x_243:
[----:B------:R-:W-:Y:S05]  /*7650*/  BSYNC B1 ;  /* 0x0000000000017941 */ /* 0x000fea0003800000 */
.L_x_242:
        /* <DEDUP_REMOVED lines=12> */
.L_x_245:
[----:B------:R-:W-:Y:S05]  /*7720*/  BSYNC B1 ;  /* 0x0000000000017941 */ /* 0x000fea0003800000 */
.L_x_244:
        /* <DEDUP_REMOVED lines=9> */
.L_x_247:
[----:B------:R-:W-:Y:S05]  /*77c0*/  BSYNC B1 ;  /* 0x0000000000017941 */ /* 0x000fea0003800000 */
.L_x_246:
        /* <DEDUP_REMOVED lines=12> */
.L_x_249:
[----:B------:R-:W-:Y:S05]  /*7890*/  BSYNC B1 ;  /* 0x0000000000017941 */ /* 0x000fea0003800000 */
.L_x_248:
        /* <DEDUP_REMOVED lines=9> */
.L_x_251:
[----:B------:R-:W-:Y:S05]  /*7930*/  BSYNC B1 ;  /* 0x0000000000017941 */ /* 0x000fea0003800000 */
.L_x_250:
        /* <DEDUP_REMOVED lines=12> */
.L_x_253:
[----:B------:R-:W-:Y:S05]  /*7a00*/  BSYNC B1 ;  /* 0x0000000000017941 */ /* 0x000fea0003800000 */
.L_x_252:
        /* <DEDUP_REMOVED lines=9> */
.L_x_255:
[----:B------:R-:W-:Y:S05]  /*7aa0*/  BSYNC B1 ;  /* 0x0000000000017941 */ /* 0x000fea0003800000 */
.L_x_254:
        /* <DEDUP_REMOVED lines=12> */
.L_x_257:
[----:B------:R-:W-:Y:S05]  /*7b70*/  BSYNC B1 ;  /* 0x0000000000017941 */ /* 0x000fea0003800000 */
.L_x_256:
        /* <DEDUP_REMOVED lines=9> */
.L_x_259:
[----:B------:R-:W-:Y:S05]  /*7c10*/  BSYNC B1 ;  /* 0x0000000000017941 */ /* 0x000fea0003800000 */
.L_x_258:
        /* <DEDUP_REMOVED lines=12> */
.L_x_261:
[----:B------:R-:W-:Y:S05]  /*7ce0*/  BSYNC B1 ;  /* 0x0000000000017941 */ /* 0x000fea0003800000 */
.L_x_260:
        /* <DEDUP_REMOVED lines=9> */
.L_x_263:
[----:B------:R-:W-:Y:S05]  /*7d80*/  BSYNC B1 ;  /* 0x0000000000017941 */ /* 0x000fea0003800000 */
.L_x_262:
        /* <DEDUP_REMOVED lines=12> */
.L_x_265:
[----:B------:R-:W-:Y:S05]  /*7e50*/  BSYNC B1 ;  /* 0x0000000000017941 */ /* 0x000fea0003800000 */
.L_x_264:
        /* <DEDUP_REMOVED lines=9> */
.L_x_267:
[----:B------:R-:W-:Y:S05]  /*7ef0*/  BSYNC B1 ;  /* 0x0000000000017941 */ /* 0x000fea0003800000 */
.L_x_266:
        /* <DEDUP_REMOVED lines=12> */
.L_x_269:
[----:B------:R-:W-:Y:S05]  /*7fc0*/  BSYNC B1 ;  /* 0x0000000000017941 */ /* 0x000fea0003800000 */
.L_x_268:
        /* <DEDUP_REMOVED lines=9> */
.L_x_271:
[----:B------:R-:W-:Y:S05]  /*8060*/  BSYNC B1 ;  /* 0x0000000000017941 */ /* 0x000fea0003800000 */
.L_x_270:
        /* <DEDUP_REMOVED lines=12> */
.L_x_273:
[----:B------:R-:W-:Y:S05]  /*8130*/  BSYNC B1 ;  /* 0x0000000000017941 */ /* 0x000fea0003800000 */
.L_x_272:
        /* <DEDUP_REMOVED lines=9> */
.L_x_275:
[----:B------:R-:W-:Y:S05]  /*81d0*/  BSYNC B1 ;  /* 0x0000000000017941 */ /* 0x000fea0003800000 */
.L_x_274:
        /* <DEDUP_REMOVED lines=12> */
.L_x_277:
[----:B------:R-:W-:Y:S05]  /*82a0*/  BSYNC B1 ;  /* 0x0000000000017941 */ /* 0x000fea0003800000 */
.L_x_276:
        /* <DEDUP_REMOVED lines=9> */
.L_x_279:
[----:B------:R-:W-:Y:S05]  /*8340*/  BSYNC B1 ;  /* 0x0000000000017941 */ /* 0x000fea0003800000 */
.L_x_278:
        /* <DEDUP_REMOVED lines=12> */
.L_x_281:
[----:B------:R-:W-:Y:S05]  /*8410*/  BSYNC B1 ;  /* 0x0000000000017941 */ /* 0x000fea0003800000 */
.L_x_280:
        /* <DEDUP_REMOVED lines=9> */
.L_x_283:
[----:B------:R-:W-:Y:S05]  /*84b0*/  BSYNC B1 ;  /* 0x0000000000017941 */ /* 0x000fea0003800000 */
.L_x_282:
        /* <DEDUP_REMOVED lines=12> */
.L_x_285:
[----:B------:R-:W-:Y:S05]  /*8580*/  BSYNC B1 ;  /* 0x0000000000017941 */ /* 0x000fea0003800000 */
.L_x_284:
        /* <DEDUP_REMOVED lines=9> */
.L_x_287:
[----:B------:R-:W-:Y:S05]  /*8620*/  BSYNC B1 ;  /* 0x0000000000017941 */ /* 0x000fea0003800000 */
.L_x_286:
        /* <DEDUP_REMOVED lines=12> */
.L_x_289:
[----:B------:R-:W-:Y:S05]  /*86f0*/  BSYNC B1 ;  /* 0x0000000000017941 */ /* 0x000fea0003800000 */
.L_x_288:
        /* <DEDUP_REMOVED lines=9> */
.L_x_291:
[----:B------:R-:W-:Y:S05]  /*8790*/  BSYNC B1 ;  /* 0x0000000000017941 */ /* 0x000fea0003800000 */
.L_x_290:
        /* <DEDUP_REMOVED lines=12> */
.L_x_293:
[----:B------:R-:W-:Y:S05]  /*8860*/  BSYNC B1 ;  /* 0x0000000000017941 */ /* 0x000fea0003800000 */
.L_x_292:
        /* <DEDUP_REMOVED lines=9> */
.L_x_295:
[----:B------:R-:W-:Y:S05]  /*8900*/  BSYNC B1 ;  /* 0x0000000000017941 */ /* 0x000fea0003800000 */
.L_x_294:
        /* <DEDUP_REMOVED lines=12> */
.L_x_297:
[----:B------:R-:W-:Y:S05]  /*89d0*/  BSYNC B1 ;  /* 0x0000000000017941 */ /* 0x000fea0003800000 */
.L_x_296:
        /* <DEDUP_REMOVED lines=9> */
.L_x_299:
[----:B------:R-:W-:Y:S05]  /*8a70*/  BSYNC B1 ;  /* 0x0000000000017941 */ /* 0x000fea0003800000 */
.L_x_298:
        /* <DEDUP_REMOVED lines=12> */
.L_x_301:
[----:B------:R-:W-:Y:S05]  /*8b40*/  BSYNC B1 ;  /* 0x0000000000017941 */ /* 0x000fea0003800000 */
.L_x_300:
        /* <DEDUP_REMOVED lines=9> */
.L_x_303:
[----:B------:R-:W-:Y:S05]  /*8be0*/  BSYNC B1 ;  /* 0x0000000000017941 */ /* 0x000fea0003800000 */
.L_x_302:
        /* <DEDUP_REMOVED lines=9> */
.L_x_305:
[----:B------:R-:W-:Y:S05]  /*8c80*/  BSYNC B1 ;  /* 0x0000000000017941 */ /* 0x000fea0003800000 */
.L_x_304:
[----:B0-2--5:R-:W-:Y:S01]  /*8c90*/  HADD2.F32 R5, -RZ, R224.H0_H0 ;  /* 0x200000e0ff057230 */ /* 0x025fe20000004100 */
        /* <DEDUP_REMOVED lines=8> */
.L_x_307:
[----:B------:R-:W-:Y:S05]  /*8d20*/  BSYNC B1 ;  /* 0x0000000000017941 */ /* 0x000fea0003800000 */
.L_x_306:
[----:B-----5:R-:W-:Y:S01]  /*8d30*/  HADD2.F32 R5, -RZ, R224.H0_H0 ;  /* 0x200000e0ff057230 */ /* 0x020fe20000004100 */
[----:B------:R-:W-:Y:S01]  /*8d40*/  ISETP.GT.AND P1, PT, R0, 0x59, P1 ;  /* 0x000000590000780c */ /* 0x000fe20000f24270 */
[----:B------:R-:W-:Y:S01]  /*8d50*/  BSSY B1, `(.L_x_308) ;  /* 0x0000009000017945 */ /* 0x000fe20003800000 */
[----:B------:R-:W-:Y:S02]  /*8d60*/  IADD3 R79, P0, R23, 0x180, RZ ;  /* 0x00000180174f7810 */ /* 0x000fe40007f1e0ff */
[----:B------:R-:W-:-:S03]  /*8d70*/  FMUL R5, R5, R22 ;  /* 0x0000001605057220 */ /* 0x000fc60000400000 */
[----:B------:R-:W-:Y:S02]  /*8d80*/  IMAD.X R23, RZ, RZ, UR9, P0 ;  /* 0x00000009ff177e24 */ /* 0x000fe400080e06ff */
[----:B------:R-:W-:-:S05]  /*8d90*/  FFMA R5, R118, R19, R5 ;  /* 0x0000001376057223 */ /* 0x000fca0000000005 */
[----:B------:R-:W-:-:S05]  /*8da0*/  F2FP.F16.F32.PACK_AB R5, RZ, R5 ;  /* 0x00000005ff05723e */ /* 0x000fca00000000ff */
[----:B------:R0:W-:Y:S01]  /*8db0*/  @P2 STG.E.U16 desc[UR36][R124.64+0xb0], R5 ;  /* 0x0000b0057c002986 */ /* 0x0001e2000c101524 */
[----:B------:R-:W-:Y:S05]  /*8dc0*/  @!P1 BRA `(.L_x_309) ;  /* 0x0000000000049947 */ /* 0x000fea0003800000 */
[----:B------:R0:W5:Y:S02]  /*8dd0*/  LDG.E.LTC128B.U16 R224, desc[UR36][R120.64+0xb2] ;  /* 0x0000b22478e07981 */ /* 0x000164000c1e1520 */
.L_x_309:
[----:B------:R-:W-:Y:S05]  /*8de0*/  BSYNC B1 ;  /* 0x0000000000017941 */ /* 0x000fea0003800000 */
.L_x_308:
        /* <DEDUP_REMOVED lines=13> */
[----:B------:R1:W2:Y:S01]  /*8ec0*/  @P4 LDG.E.LTC128B.U16 R224, desc[UR36][R72.64] ;  /* 0x0000002448e04981 */ /* 0x0002a2000c1e1520 */
[----:B------:R-:W-:Y:S01]  /*8ed0*/  IMAD.WIDE.U32 R4, R79, R20, R218 ;  /* 0x000000144f047225 */ /* 0x000fe200078e00da */
[----:B------:R-:W-:Y:S01]  /*8ee0*/  UIMAD UR4, UR7, 0x300, URZ ;  /* 0x00000300070478a4 */ /* 0x000fe2000f8e023f */
[----:B------:R-:W-:Y:S01]  /*8ef0*/  ISETP.GT.AND P3, PT, R0, 0x1, P0 ;  /* 0x000000010000780c */ /* 0x000fe20000764270 */
[----:B------:R-:W-:Y:S01]  /*8f00*/  BSSY B1, `(.L_x_310) ;  /* 0x0000013000017945 */ /* 0x000fe20003800000 */
[----:B------:R-:W-:Y:S02]  /*8f10*/  IMAD.IADD R5, R23, 0x1, R5 ;  /* 0x0000000117057824 */ /* 0x000fe400078e0205 */
[----:B------:R-:W-:-:S02]  /*8f20*/  IMAD.U32 R81, RZ, RZ, UR6 ;  /* 0x00000006ff517e24 */ /* 0x000fc4000f8e00ff */
[----:B------:R-:W-:-:S04]  /*8f30*/  IMAD.WIDE.U32 R76, R216, UR43, R4 ;  /* 0x0000002bd84c7c25 */ /* 0x000fc8000f8e0004 */
[----:B------:R-:W-:Y:S01]  /*8f40*/  IMAD.MOV.U32 R4, RZ, RZ, R8 ;  /* 0x000000ffff047224 */ /* 0x000fe200078e0008 */
[----:B------:R-:W-:Y:S01]  /*8f50*/  LEA R8, P1, R76, R14, 0x1 ;  /* 0x0000000e4c087211 */ /* 0x000fe200078208ff */
[----:B------:R-:W-:Y:S01]  /*8f60*/  IMAD.MOV.U32 R5, RZ, RZ, R9 ;  /* 0x000000ffff057224 */ /* 0x000fe200078e0009 */
[----:B------:R-:W-:Y:S01]  /*8f70*/  IADD3 R9, R217, R77, RZ ;  /* 0x0000004dd9097210 */ /* 0x000fe20007ffe0ff */
[----:B------:R-:W-:-:S03]  /*8f80*/  IMAD.WIDE.U32 R4, R81, 0x300, R4 ;  /* 0x0000030051047825 */ /* 0x000fc600078e0004 */
[----:B------:R-:W-:Y:S01]  /*8f90*/  LEA.HI.X R9, R76, R15, R9, 0x1, P1 ;  /* 0x0000000f4c097211 */ /* 0x000fe200008f0c09 */
[----:B-1----:R-:W-:Y:S02]  /*8fa0*/  VIADD R73, R5, UR4 ;  /* 0x0000000405497c36 */ /* 0x002fe40008000000 */
[----:B------:R-:W-:Y:S02]  /*8fb0*/  @P4 IMAD.MOV.U32 R72, RZ, RZ, R4 ;  /* 0x000000ffff484224 */ /* 0x000fe400078e0004 */
[----:B--2---:R-:W-:-:S05]  /*8fc0*/  HADD2.F32 R21, -RZ, R224.H0_H0 ;  /* 0x200000e0ff157230 */ /* 0x004fca0000004100 */
[----:B------:R-:W-:-:S04]  /*8fd0*/  FMUL R21, R21, R22 ;  /* 0x0000001615157220 */ /* 0x000fc80000400000 */
[----:B------:R-:W-:-:S05]  /*8fe0*/  FFMA R21, R24, R19, R21 ;  /* 0x0000001318157223 */ /* 0x000fca0000000015 */
[----:B------:R-:W-:-:S05]  /*8ff0*/  F2FP.F16.F32.PACK_AB R21, RZ, R21 ;  /* 0x00000015ff15723e */ /* 0x000fca00000000ff */
[----:B------:R0:W-:Y:S01]  /*9000*/  @P4 STG.E.U16 desc[UR36][R72.64], R21 ;  /* 0x0000001548004986 */ /* 0x0001e2000c101524 */
[----:B------:R-:W-:Y:S05]  /*9010*/  @!P3 BRA `(.L_x_311) ;  /* 0x000000000004b947 */ /* 0x000fea0003800000 */
[----:B------:R1:W5:Y:S02]  /*9020*/  LDG.E.LTC128B.U16 R224, desc[UR36][R8.64+0x2] ;  /* 0x0000022408e07981 */ /* 0x000364000c1e1520 */
.L_x_311:
[----:B------:R-:W-:Y:S05]  /*9030*/  BSYNC B1 ;  /* 0x0000000000017941 */ /* 0x000fea0003800000 */
.L_x_310:
[----:B-----5:R-:W-:Y:S01]  /*9040*/  HADD2.F32 R13, -RZ, R224.H0_H0 ;  /* 0x200000e0ff0d7230 */ /* 0x020fe20000004100 */
[----:B------:R-:W-:Y:S01]  /*9050*/  ISETP.GT.AND P1, PT, R3, 0x188, PT ;  /* 0x000001880300780c */ /* 0x000fe20003f24270 */
[----:B------:R-:W-:Y:S01]  /*9060*/  IMAD.WIDE.U32 R6, R79, R20, R6 ;  /* 0x000000144f067225 */ /* 0x000fe200078e0006 */
[----:B------:R-:W-:Y:S03]  /*9070*/  BSSY B1, `(.L_x_312) ;  /* 0x0000011000017945 */ /* 0x000fe60003800000 */
[----:B------:R-:W-:Y:S01]  /*9080*/  FMUL R10, R13, R22 ;  /* 0x000000160d0a7220 */ /* 0x000fe20000400000 */
[----:B------:R-:W-:Y:S01]  /*9090*/  IMAD.IADD R23, R23, 0x1, R7 ;  /* 0x0000000117177824 */ /* 0x000fe200078e0207 */
[-C--:B------:R-:W-:Y:S02]  /*90a0*/  IADD3 R12, P4, R12, R6.reuse, RZ ;  /* 0x000000060c0c7210 */ /* 0x080fe40007f9e0ff */
[----:B------:R-:W-:Y:S01]  /*90b0*/  FFMA R25, R25, R19, R10 ;  /* 0x0000001319197223 */ /* 0x000fe2000000000a */
[----:B------:R-:W-:-:S02]  /*90c0*/  IADD3 R10, P5, R218, R6, RZ ;  /* 0x00000006da0a7210 */ /* 0x000fc40007fbe0ff */
[----:B------:R-:W-:Y:S01]  /*90d0*/  IMAD.X R3, R23, 0x1, R11, P4 ;  /* 0x0000000117037824 */ /* 0x000fe200020e060b */
[C---:B------:R-:W-:Y:S02]  /*90e0*/  LEA R6, P4, R12.reuse, R14, 0x1 ;  /* 0x0000000e0c067211 */ /* 0x040fe400078808ff */
[----:B------:R-:W-:Y:S01]  /*90f0*/  F2FP.F16.F32.PACK_AB R25, RZ, R25 ;  /* 0x00000019ff19723e */ /* 0x000fe200000000ff */
[----:B------:R-:W-:Y:S01]  /*9100*/  IMAD.X R11, R219, 0x1, R23, P5 ;  /* 0x00000001db0b7824 */ /* 0x000fe200028e0617 */
[----:B------:R-:W-:Y:S01]  /*9110*/  LEA.HI.X R7, R12, R15, R3, 0x1, P4 ;  /* 0x0000000f0c077211 */ /* 0x000fe200020f0c03 */
[----:B------:R-:W-:Y:S01]  /*9120*/  @P3 IMAD.MOV.U32 R12, RZ, RZ, R4 ;  /* 0x000000ffff0c3224 */ /* 0x000fe200078e0004 */
[----:B------:R-:W-:Y:S02]  /*9130*/  @P3 MOV R13, R73 ;  /* 0x00000049000d3202 */ /* 0x000fe40000000f00 */
[----:B------:R-:W-:-:S03]  /*9140*/  ISETP.GT.AND P2, PT, R0, RZ, P1 ;  /* 0x000000ff0000720c */ /* 0x000fc60000f44270 */
[----:B------:R2:W-:Y:S10]  /*9150*/  @P3 STG.E.U16 desc[UR36][R12.64+0x2], R25 ;  /* 0x000002190c003986 */ /* 0x0005f4000c101524 */
[----:B------:R-:W-:Y:S05]  /*9160*/  @!P2 BRA `(.L_x_313) ;  /* 0x000000000004a947 */ /* 0x000fea0003800000 */
[----:B------:R0:W5:Y:S02]  /*9170*/  LDG.E.LTC128B.U16 R224, desc[UR36][R6.64] ;  /* 0x0000002406e07981 */ /* 0x000164000c1e1520 */
.L_x_313:
[----:B------:R-:W-:Y:S05]  /*9180*/  BSYNC B1 ;  /* 0x0000000000017941 */ /* 0x000fea0003800000 */
.L_x_312:
[----:B-----5:R-:W-:Y:S01]  /*9190*/  HADD2.F32 R3, -RZ, R224.H0_H0 ;  /* 0x200000e0ff037230 */ /* 0x020fe20000004100 */
[----:B0-----:R-:W-:Y:S01]  /*91a0*/  IADD3 R6, P3, R225, R4, RZ ;  /* 0x00000004e1067210 */ /* 0x001fe20007f7e0ff */
[----:B------:R-:W-:Y:S01]  /*91b0*/  IMAD.WIDE.U32 R10, R216, UR43, R10 ;  /* 0x0000002bd80a7c25 */ /* 0x000fe2000f8e000a */
[----:B------:R-:W-:Y:S03]  /*91c0*/  BSSY B1, `(.L_x_314) ;  /* 0x000000c000017945 */ /* 0x000fe60003800000 */
[----:B------:R-:W-:Y:S01]  /*91d0*/  FMUL R3, R3, R22 ;  /* 0x0000001603037220 */ /* 0x000fe20000400000 */
[----:B------:R-:W-:Y:S01]  /*91e0*/  IMAD.X R7, R73, 0x1, R227, P3 ;  /* 0x0000000149077824 */ /* 0x000fe200018e06e3 */
[----:B------:R-:W-:Y:S01]  /*91f0*/  LEA R14, P4, R10, R14, 0x1 ;  /* 0x0000000e0a0e7211 */ /* 0x000fe200078808ff */
[----:B------:R-:W-:Y:S02]  /*9200*/  IMAD.IADD R217, R217, 0x1, R11 ;  /* 0x00000001d9d97824 */ /* 0x000fe400078e020b */
[----:B------:R-:W-:-:S03]  /*9210*/  FFMA R3, R26, R19, R3 ;  /* 0x000000131a037223 */ /* 0x000fc60000000003 */
[----:B------:R-:W-:Y:S02]  /*9220*/  LEA.HI.X R15, R10, R15, R217, 0x1, P4 ;  /* 0x0000000f0a0f7211 */ /* 0x000fe400020f0cd9 */
[----:B------:R-:W-:Y:S02]  /*9230*/  F2FP.F16.F32.PACK_AB R3, RZ, R3 ;  /* 0x00000003ff03723e */ /* 0x000fe400000000ff */
[----:B------:R-:W-:-:S03]  /*9240*/  ISETP.GT.AND P4, PT, R0, 0x1, P1 ;  /* 0x000000010000780c */ /* 0x000fc60000f84270 */
[----:B------:R0:W-:Y:S10]  /*9250*/  @P2 STG.E.U16 desc[UR36][R6.64], R3 ;  /* 0x0000000306002986 */ /* 0x0001f4000c101524 */
[----:B------:R-:W-:Y:S05]  /*9260*/  @!P4 BRA `(.L_x_315) ;  /* 0x000000000004c947 */ /* 0x000fea0003800000 */
[----:B------:R0:W5:Y:S02]  /*9270*/  LDG.E.LTC128B.U16 R224, desc[UR36][R14.64+0x2] ;  /* 0x000002240ee07981 */ /* 0x000164000c1e1520 */
.L_x_315:
[----:B------:R-:W-:Y:S05]  /*9280*/  BSYNC B1 ;  /* 0x0000000000017941 */ /* 0x000fea0003800000 */
.L_x_314:
        /* <DEDUP_REMOVED lines=9> */
.L_x_317:
[----:B------:R-:W-:Y:S05]  /*9320*/  BSYNC B1 ;  /* 0x0000000000017941 */ /* 0x000fea0003800000 */
.L_x_316:
[----:B-----5:R-:W-:Y:S01]  /*9330*/  HADD2.F32 R3, -RZ, R224.H0_H0 ;  /* 0x200000e0ff037230 */ /* 0x020fe20000004100 */
[----:B------:R-:W-:Y:S01]  /*9340*/  ISETP.GT.AND P3, PT, R0, 0x9, P0 ;  /* 0x000000090000780c */ /* 0x000fe20000764270 */
[----:B0-----:R-:W-:Y:S01]  /*9350*/  @P2 IMAD.MOV.U32 R10, RZ, RZ, R4 ;  /* 0x000000ffff0a2224 */ /* 0x001fe200078e0004 */
[----:B------:R-:W-:Y:S01]  /*9360*/  BSSY B1, `(.L_x_318) ;  /* 0x0000008000017945 */ /* 0x000fe20003800000 */
[----:B------:R-:W-:Y:S02]  /*9370*/  @P2 IMAD.MOV.U32 R11, RZ, RZ, R73 ;  /* 0x000000ffff0b2224 */ /* 0x000fe400078e0049 */
[----:B------:R-:W-:-:S04]  /*9380*/  FMUL R3, R3, R22 ;  /* 0x0000001603037220 */ /* 0x000fc80000400000 */
[----:B------:R-:W-:-:S05]  /*9390*/  FFMA R3, R28, R19, R3 ;  /* 0x000000131c037223 */ /* 0x000fca0000000003 */
[----:B------:R-:W-:-:S05]  /*93a0*/  F2FP.F16.F32.PACK_AB R3, RZ, R3 ;  /* 0x00000003ff03723e */ /* 0x000fca00000000ff */
[----:B------:R0:W-:Y:S01]  /*93b0*/  @P2 STG.E.U16 desc[UR36][R10.64+0x10], R3 ;  /* 0x000010030a002986 */ /* 0x0001e2000c101524 */
[----:B------:R-:W-:Y:S05]  /*93c0*/  @!P3 BRA `(.L_x_319) ;  /* 0x000000000004b947 */ /* 0x000fea0003800000 */
[----:B------:R0:W5:Y:S02]  /*93d0*/  LDG.E.LTC128B.U16 R224, desc[UR36][R8.64+0x12] ;  /* 0x0000122408e07981 */ /* 0x000164000c1e1520 */
.L_x_319:
[----:B------:R-:W-:Y:S05]  /*93e0*/  BSYNC B1 ;  /* 0x0000000000017941 */ /* 0x000fea0003800000 */
.L_x_318:
[----:B0----5:R-:W-:Y:S01]  /*93f0*/  HADD2.F32 R3, -RZ, R224.H0_H0 ;  /* 0x200000e0ff037230 */ /* 0x021fe20000004100 */
[----:B------:R-:W-:Y:S01]  /*9400*/  ISETP.GT.AND P2, PT, R0, 0x8, P1 ;  /* 0x000000080000780c */ /* 0x000fe20000f44270 */
[----:B------:R-:W-:Y:S01]  /*9410*/  @P3 IMAD.MOV.U32 R11, RZ, RZ, R73 ;  /* 0x000000ffff0b3224 */ /* 0x000fe200078e0049 */
        /* <DEDUP_REMOVED lines=9> */
.L_x_321:
[----:B------:R-:W-:Y:S05]  /*94b0*/  BSYNC B1 ;  /* 0x0000000000017941 */ /* 0x000fea0003800000 */
.L_x_320:
        /* <DEDUP_REMOVED lines=9> */
.L_x_323:
[----:B------:R-:W-:Y:S05]  /*9550*/  BSYNC B1 ;  /* 0x0000000000017941 */ /* 0x000fea0003800000 */
.L_x_322:
        /* <DEDUP_REMOVED lines=9> */
.L_x_325:
[----:B------:R-:W-:Y:S05]  /*95f0*/  BSYNC B1 ;  /* 0x0000000000017941 */ /* 0x000fea0003800000 */
.L_x_324:
[----:B-----5:R-:W-:Y:S01]  /*9600*/  HADD2.F32 R3, -RZ, R224.H0_H0 ;  /* 0x200000e0ff037230 */ /* 0x020fe20000004100 */
[----:B0-----:R-:W-:Y:S01]  /*9610*/  @P2 MOV R10, R4 ;  /* 0x00000004000a2202 */ /* 0x001fe20000000f00 */
[----:B------:R-:W-:Y:S01]  /*9620*/  @P2 IMAD.MOV.U32 R11, RZ, RZ, R73 ;  /* 0x000000ffff0b2224 */ /* 0x000fe200078e0049 */
[----:B------:R-:W-:Y:S01]  /*9630*/  ISETP.GT.AND P3, PT, R0, 0x11, P0 ;  /* 0x000000110000780c */ /* 0x000fe20000764270 */
[----:B------:R-:W-:Y:S01]  /*9640*/  BSSY B1, `(.L_x_326) ;  /* 0x0000007000017945 */ /* 0x000fe20003800000 */
[----:B------:R-:W-:-:S04]  /*9650*/  FMUL R3, R3, R22 ;  /* 0x0000001603037220 */ /* 0x000fc80000400000 */
[----:B------:R-:W-:-:S05]  /*9660*/  FFMA R3, R32, R19, R3 ;  /* 0x0000001320037223 */ /* 0x000fca0000000003 */
[----:B------:R-:W-:-:S05]  /*9670*/  F2FP.F16.F32.PACK_AB R3, RZ, R3 ;  /* 0x00000003ff03723e */ /* 0x000fca00000000ff */
[----:B------:R0:W-:Y:S01]  /*9680*/  @P2 STG.E.U16 desc[UR36][R10.64+0x20], R3 ;  /* 0x000020030a002986 */ /* 0x0001e2000c101524 */
[----:B------:R-:W-:Y:S05]  /*9690*/  @!P3 BRA `(.L_x_327) ;  /* 0x000000000004b947 */ /* 0x000fea0003800000 */
[----:B------:R0:W5:Y:S02]  /*96a0*/  LDG.E.LTC128B.U16 R224, desc[UR36][R8.64+0x22] ;  /* 0x0000222408e07981 */ /* 0x000164000c1e1520 */
.L_x_327:
[----:B------:R-:W-:Y:S05]  /*96b0*/  BSYNC B1 ;  /* 0x0000000000017941 */ /* 0x000fea0003800000 */
.L_x_326:
        /* <DEDUP_REMOVED lines=12> */
.L_x_329:
[----:B------:R-:W-:Y:S05]  /*9780*/  BSYNC B1 ;  /* 0x0000000000017941 */ /* 0x000fea0003800000 */
.L_x_328:
        /* <DEDUP_REMOVED lines=9> */
.L_x_331:
[----:B------:R-:W-:Y:S05]  /*9820*/  BSYNC B1 ;  /* 0x0000000000017941 */ /* 0x000fea0003800000 */
.L_x_330:
        /* <DEDUP_REMOVED lines=9> */
.L_x_333:
[----:B------:R-:W-:Y:S05]  /*98c0*/  BSYNC B1 ;  /* 0x0000000000017941 */ /* 0x000fea0003800000 */
.L_x_332:
        /* <DEDUP_REMOVED lines=11> */
.L_x_335:
[----:B------:R-:W-:Y:S05]  /*9980*/  BSYNC B1 ;  /* 0x0000000000017941 */ /* 0x000fea0003800000 */
.L_x_334:
[----:B0----5:R-:W-:Y:S01]  /*9990*/  HADD2.F32 R3, -RZ, R224.H0_H0 ;  /* 0x200000e0ff037230 */ /* 0x021fe20000004100 */
[----:B------:R-:W-:Y:S01]  /*99a0*/  @P3 MOV R11, R73 ;  /* 0x00000049000b3202 */ /* 0x000fe20000000f00 */
        /* <DEDUP_REMOVED lines=10> */
.L_x_337:
[----:B------:R-:W-:Y:S05]  /*9a50*/  BSYNC B1 ;  /* 0x0000000000017941 */ /* 0x000fea0003800000 */
.L_x_336:
        /* <DEDUP_REMOVED lines=9> */
.L_x_339:
[----:B------:R-:W-:Y:S05]  /*9af0*/  BSYNC B1 ;  /* 0x0000000000017941 */ /* 0x000fea0003800000 */
.L_x_338:
        /* <DEDUP_REMOVED lines=9> */
.L_x_341:
[----:B------:R-:W-:Y:S05]  /*9b90*/  BSYNC B1 ;  /* 0x0000000000017941 */ /* 0x000fea0003800000 */
.L_x_340:
        /* <DEDUP_REMOVED lines=11> */
.L_x_343:
[----:B------:R-:W-:Y:S05]  /*9c50*/  BSYNC B1 ;  /* 0x0000000000017941 */ /* 0x000fea0003800000 */
.L_x_342:
        /* <DEDUP_REMOVED lines=12> */
.L_x_345:
[----:B------:R-:W-:Y:S05]  /*9d20*/  BSYNC B1 ;  /* 0x0000000000017941 */ /* 0x000fea0003800000 */
.L_x_344:
        /* <DEDUP_REMOVED lines=9> */
.L_x_347:
[----:B------:R-:W-:Y:S05]  /*9dc0*/  BSYNC B1 ;  /* 0x0000000000017941 */ /* 0x000fea0003800000 */
.L_x_346:
        /* <DEDUP_REMOVED lines=9> */
.L_x_349:
[----:B------:R-:W-:Y:S05]  /*9e60*/  BSYNC B1 ;  /* 0x0000000000017941 */ /* 0x000fea0003800000 */
.L_x_348:
        /* <DEDUP_REMOVED lines=11> */
.L_x_351:
[----:B------:R-:W-:Y:S05]  /*9f20*/  BSYNC B1 ;  /* 0x0000000000017941 */ /* 0x000fea0003800000 */
.L_x_350:
[----:B0----5:R-:W-:Y:S01]  /*9f30*/  HADD2.F32 R3, -RZ, R224.H0_H0 ;  /* 0x200000e0ff037230 */ /* 0x021fe20000004100 */
[----:B------:R-:W-:Y:S01]  /*9f40*/  ISETP.GT.AND P2, PT, R0, 0x28, P1 ;  /* 0x000000280000780c */ /* 0x000fe20000f44270 */
[----:B------:R-:W-:Y:S01]  /*9f50*/  @P3 IMAD.MOV.U32 R11, RZ, RZ, R73 ;  /* 0x000000ffff0b3224 */ /* 0x000fe200078e0049 */
        /* <DEDUP_REMOVED lines=9> */
.L_x_353:
[----:B------:R-:W-:Y:S05]  /*9ff0*/  BSYNC B1 ;  /* 0x0000000000017941 */ /* 0x000fea0003800000 */
.L_x_352:
        /* <DEDUP_REMOVED lines=9> */
.L_x_355:
[----:B------:R-:W-:Y:S05]  /*a090*/  BSYNC B1 ;  /* 0x0000000000017941 */ /* 0x000fea0003800000 */
.L_x_354:
        /* <DEDUP_REMOVED lines=9> */
.L_x_357:
[----:B------:R-:W-:Y:S05]  /*a130*/  BSYNC B1 ;  /* 0x0000000000017941 */ /* 0x000fea0003800000 */
.L_x_356:
        /* <DEDUP_REMOVED lines=11> */
.L_x_359:
[----:B------:R-:W-:Y:S05]  /*a1f0*/  BSYNC B1 ;  /* 0x0000000000017941 */ /* 0x000fea0003800000 */
.L_x_358:
        /* <DEDUP_REMOVED lines=12> */
.L_x_361:
[----:B------:R-:W-:Y:S05]  /*a2c0*/  BSYNC B1 ;  /* 0x0000000000017941 */ /* 0x000fea0003800000 */
.L_x_360:
        /* <DEDUP_REMOVED lines=9> */
.L_x_363:
[----:B------:R-:W-:Y:S05]  /*a360*/  BSYNC B1 ;  /* 0x0000000000017941 */ /* 0x000fea0003800000 */
.L_x_362:
        /* <DEDUP_REMOVED lines=9> */
.L_x_365:
[----:B------:R-:W-:Y:S05]  /*a400*/  BSYNC B1 ;  /* 0x0000000000017941 */ /* 0x000fea0003800000 */
.L_x_364:
[----:B-----5:R-:W-:Y:S01]  /*a410*/  HADD2.F32 R3, -RZ, R224.H0_H0 ;  /* 0x200000e0ff037230 */ /* 0x020fe20000004100 */
[----:B------:R-:W-:Y:S01]  /*a420*/  @P2 MOV R11, R73 ;  /* 0x00000049000b2202 */ /* 0x000fe20000000f00 */
[----:B0-----:R-:W-:Y:S01]  /*a430*/  @P2 IMAD.MOV.U32 R10, RZ, RZ, R4 ;  /* 0x000000ffff0a2224 */ /* 0x001fe200078e0004 */
        /* <DEDUP_REMOVED lines=8> */
.L_x_367:
[----:B------:R-:W-:Y:S05]  /*a4c0*/  BSYNC B1 ;  /* 0x0000000000017941 */ /* 0x000fea0003800000 */
.L_x_366:
        /* <DEDUP_REMOVED lines=12> */
.L_x_369:
[----:B------:R-:W-:Y:S05]  /*a590*/  BSYNC B1 ;  /* 0x0000000000017941 */ /* 0x000fea0003800000 */
.L_x_368:
        /* <DEDUP_REMOVED lines=9> */
.L_x_371:
[----:B------:R-:W-:Y:S05]  /*a630*/  BSYNC B1 ;  /* 0x0000000000017941 */ /* 0x000fea0003800000 */
.L_x_370:
        /* <DEDUP_REMOVED lines=9> */
.L_x_373:
[----:B------:R-:W-:Y:S05]  /*a6d0*/  BSYNC B1 ;  /* 0x0000000000017941 */ /* 0x000fea0003800000 */
.L_x_372:
        /* <DEDUP_REMOVED lines=11> */
.L_x_375:
[----:B------:R-:W-:Y:S05]  /*a790*/  BSYNC B1 ;  /* 0x0000000000017941 */ /* 0x000fea0003800000 */
.L_x_374:
        /* <DEDUP_REMOVED lines=12> */
.L_x_377:
[----:B------:R-:W-:Y:S05]  /*a860*/  BSYNC B1 ;  /* 0x0000000000017941 */ /* 0x000fea0003800000 */
.L_x_376:
        /* <DEDUP_REMOVED lines=9> */
.L_x_379:
[----:B------:R-:W-:Y:S05]  /*a900*/  BSYNC B1 ;  /* 0x0000000000017941 */ /* 0x000fea0003800000 */
.L_x_378:
        /* <DEDUP_REMOVED lines=9> */
.L_x_381:
[----:B------:R-:W-:Y:S05]  /*a9a0*/  BSYNC B1 ;  /* 0x0000000000017941 */ /* 0x000fea0003800000 */
.L_x_380:
        /* <DEDUP_REMOVED lines=11> */
.L_x_383:
[----:B------:R-:W-:Y:S05]  /*aa60*/  BSYNC B1 ;  /* 0x0000000000017941 */ /* 0x000fea0003800000 */
.L_x_382:
        /* <DEDUP_REMOVED lines=12> */
.L_x_385:
[----:B------:R-:W-:Y:S05]  /*ab30*/  BSYNC B1 ;  /* 0x0000000000017941 */ /* 0x000fea0003800000 */
.L_x_384:
        /* <DEDUP_REMOVED lines=9> */
.L_x_387:
[----:B------:R-:W-:Y:S05]  /*abd0*/  BSYNC B1 ;  /* 0x0000000000017941 */ /* 0x000fea0003800000 */
.L_x_386:
        /* <DEDUP_REMOVED lines=9> */
.L_x_389:
[----:B------:R-:W-:Y:S05]  /*ac70*/  BSYNC B1 ;  /* 0x0000000000017941 */ /* 0x000fea0003800000 */
.L_x_388:
        /* <DEDUP_REMOVED lines=11> */
.L_x_391:
[----:B------:R-:W-:Y:S05]  /*ad30*/  BSYNC B1 ;  /* 0x0000000000017941 */ /* 0x000fea0003800000 */
.L_x_390:
        /* <DEDUP_REMOVED lines=12> */
.L_x_393:
[----:B------:R-:W-:Y:S05]  /*ae00*/  BSYNC B1 ;  /* 0x0000000000017941 */ /* 0x000fea0003800000 */
.L_x_392:
        /* <DEDUP_REMOVED lines=9> */
.L_x_395:
[----:B------:R-:W-:Y:S05]  /*aea0*/  BSYNC B1 ;  /* 0x0000000000017941 */ /* 0x000fea0003800000 */
.L_x_394:
        /* <DEDUP_REMOVED lines=9> */
.L_x_397:
[----:B------:R-:W-:Y:S05]  /*af40*/  BSYNC B1 ;  /* 0x0000000000017941 */ /* 0x000fea0003800000 */
.L_x_396:
        /* <DEDUP_REMOVED lines=11> */
.L_x_399:
[----:B------:R-:W-:Y:S05]  /*b000*/  BSYNC B1 ;  /* 0x0000000000017941 */ /* 0x000fea0003800000 */
.L_x_398:
[----:B0----5:R-:W-:Y:S01]  /*b010*/  HADD2.F32 R3, -RZ, R224.H0_H0 ;  /* 0x200000e0ff037230 */ /* 0x021fe20000004100 */
[----:B------:R-:W-:Y:S01]  /*b020*/  ISETP.GT.AND P2, PT, R0, 0x58, P1 ;  /* 0x000000580000780c */ /* 0x000fe20000f44270 */
[----:B------:R-:W-:Y:S01]  /*b030*/  @P0 IMAD.MOV.U32 R5, RZ, RZ, R73 ;  /* 0x000000ffff050224 */ /* 0x000fe200078e0049 */
[----:B------:R-:W-:Y:S02]  /*b040*/  BSSY B1, `(.L_x_400) ;  /* 0x0000007000017945 */ /* 0x000fe40003800000 */
[----:B-1----:R-:W-:-:S04]  /*b050*/  FMUL R8, R3, R22 ;  /* 0x0000001603087220 */ /* 0x002fc80000400000 */
[----:B------:R-:W-:-:S05]  /*b060*/  FFMA R8, R69, R19, R8 ;  /* 0x0000001345087223 */ /* 0x000fca0000000008 */
[----:B------:R-:W-:-:S05]  /*b070*/  F2FP.F16.F32.PACK_AB R8, RZ, R8 ;  /* 0x00000008ff08723e */ /* 0x000fca00000000ff */
[----:B------:R0:W-:Y:S01]  /*b080*/  @P0 STG.E.U16 desc[UR36][R4.64+0xb2], R8 ;  /* 0x0000b20804000986 */ /* 0x0001e2000c101524 */
[----:B------:R-:W-:Y:S05]  /*b090*/  @!P2 BRA `(.L_x_401) ;  /* 0x000000000004a947 */ /* 0x000fea0003800000 */
[----:B------:R1:W5:Y:S02]  /*b0a0*/  LDG.E.LTC128B.U16 R224, desc[UR36][R14.64+0xb0] ;  /* 0x0000b0240ee07981 */ /* 0x000364000c1e1520 */
.L_x_401:
[----:B------:R-:W-:Y:S05]  /*b0b0*/  BSYNC B1 ;  /* 0x0000000000017941 */ /* 0x000fea0003800000 */
.L_x_400:
        /* <DEDUP_REMOVED lines=11> */
.L_x_403:
[----:B------:R-:W-:Y:S05]  /*b170*/  BSYNC B1 ;  /* 0x0000000000017941 */ /* 0x000fea0003800000 */
.L_x_402:
[----:B------:R-:W-:Y:S05]  /*b180*/  @!P1 BRA `(.L_x_404) ;  /* 0x0000003800549947 */ /* 0x000fea0003800000 */
[----:B0----5:R-:W-:-:S05]  /*b190*/  HADD2.F32 R3, -RZ, R224.H0_H0 ;  /* 0x200000e0ff037230 */ /* 0x021fca0000004100 */
[----:B------:R-:W-:-:S04]  /*b1a0*/  FMUL R0, R3, R22 ;  /* 0x0000001603007220 */ /* 0x000fc80000400000 */
[----:B------:R-:W-:-:S05]  /*b1b0*/  FFMA R0, R71, R19, R0 ;  /* 0x0000001347007223 */ /* 0x000fca0000000000 */
[----:B------:R-:W-:-:S05]  /*b1c0*/  F2FP.F16.F32.PACK_AB R0, RZ, R0 ;  /* 0x00000000ff00723e */ /* 0x000fca00000000ff */
[----:B------:R0:W-:Y:S01]  /*b1d0*/  STG.E.U16 desc[UR36][R6.64+0xb2], R0 ;  /* 0x0000b20006007986 */ /* 0x0001e2000c101524 */
[----:B------:R-:W-:Y:S05]  /*b1e0*/  BRA `(.L_x_404) ;  /* 0x00000038003c7947 */ /* 0x000fea0003800000 */
.L_x_29:
[----:B------:R-:W-:Y:S01]  /*b1f0*/  ULDC.64 UR4, c[0x0][0x5c0] ;  /* 0x0001700000047ab9 */ /* 0x000fe20000000a00 */
[-C--:B------:R-:W-:Y:S01]  /*b200*/  FMUL R168, R168, R19.reuse ;  /* 0x00000013a8a87220 */ /* 0x080fe20000400000 */
[----:B------:R-:W-:Y:S01]  /*b210*/  LEA R8, P1, R6, UR4, 0x1 ;  /* 0x0000000406087c11 */ /* 0x000fe2000f8208ff */
[-C--:B------:R-:W-:Y:S01]  /*b220*/  FMUL R169, R169, R19.reuse ;  /* 0x00000013a9a97220 */ /* 0x080fe20000400000 */
[----:B------:R-:W-:Y:S01]  /*b230*/  ISETP.GT.AND P5, PT, R0, 0x1, P0 ;  /* 0x000000010000780c */ /* 0x000fe200007a4270 */
[----:B------:R-:W-:Y:S01]  /*b240*/  USHF.L.U64.HI UR4, UR6, 0x4, UR7 ;  /* 0x0000000406047899 */ /* 0x000fe20008010207 */
[----:B------:R-:W-:Y:S01]  /*b250*/  LEA.HI.X R9, R6, UR5, R4, 0x1, P1 ;  /* 0x0000000506097c11 */ /* 0x000fe200088f0c04 */
[----:B------:R-:W-:Y:S01]  /*b260*/  USHF.L.U32 UR5, UR6, 0x4, URZ ;  /* 0x0000000406057899 */ /* 0x000fe2000800063f */
[----:B------:R-:W-:Y:S01]  /*b270*/  ISETP.GT.AND P1, PT, R3, 0x8, PT ;  /* 0x000000080300780c */ /* 0x000fe20003f24270 */
[-C--:B------:R-:W-:Y:S01]  /*b280*/  FMUL R170, R170, R19.reuse ;  /* 0x00000013aaaa7220 */ /* 0x080fe20000400000 */
[----:B------:R-:W-:Y:S01]  /*b290*/  F2FP.F16.F32.PACK_AB R168, RZ, R168 ;  /* 0x000000a8ffa8723e */ /* 0x000fe200000000ff */
[-C--:B------:R-:W-:Y:S01]  /*b2a0*/  FMUL R171, R171, R19.reuse ;  /* 0x00000013abab7220 */ /* 0x080fe20000400000 */
[----:B------:R-:W-:Y:S01]  /*b2b0*/  ISETP.GT.AND P3, PT, R0, RZ, P1 ;  /* 0x000000ff0000720c */ /* 0x000fe20000f64270 */
[----:B------:R-:W-:Y:S01]  /*b2c0*/  FMUL R172, R172, R19 ;  /* 0x00000013acac7220 */ /* 0x000fe20000400000 */
[----:B------:R-:W-:Y:S01]  /*b2d0*/  IADD3 R4, P4, R8, UR5, RZ ;  /* 0x0000000508047c10 */ /* 0x000fe2000ff9e0ff */
[----:B------:R-:W-:Y:S01]  /*b2e0*/  @P2 STG.E.U16 desc[UR36][R8.64], R168 ;  /* 0x000000a808002986 */ /* 0x000fe2000c101524 */
[----:B------:R-:W-:Y:S01]  /*b2f0*/  F2FP.F16.F32.PACK_AB R169, RZ, R169 ;  /* 0x000000a9ffa9723e */ /* 0x000fe200000000ff */
[-C--:B------:R-:W-:Y:S01]  /*b300*/  FMUL R173, R173, R19.reuse ;  /* 0x00000013adad7220 */ /* 0x080fe20000400000 */
[----:B------:R-:W-:Y:S01]  /*b310*/  F2FP.F16.F32.PACK_AB R170, RZ, R170 ;  /* 0x000000aaffaa723e */ /* 0x000fe200000000ff */
[-C--:B------:R-:W-:Y:S01]  /*b320*/  FMUL R174, R174, R19.reuse ;  /* 0x00000013aeae7220 */ /* 0x080fe20000400000 */
[----:B------:R-:W-:Y:S01]  /*b330*/  IADD3.X R5, R9, UR4, RZ, P4, !PT ;  /* 0x0000000409057c10 */ /* 0x000fe2000a7fe4ff */
[----:B------:R-:W-:Y:S01]  /*b340*/  @P5 STG.E.U16 desc[UR36][R8.64+0x2], R169 ;  /* 0x000002a908005986 */ /* 0x000fe2000c101524 */
[C---:B------:R-:W-:Y:S01]  /*b350*/  ISETP.GT.AND P2, PT, R0.reuse, 0x1, P1 ;  /* 0x000000010000780c */ /* 0x040fe20000f44270 */
[-C--:B------:R-:W-:Y:S01]  /*b360*/  FMUL R175, R175, R19.reuse ;  /* 0x00000013afaf7220 */ /* 0x080fe20000400000 */
[C---:B------:R-:W-:Y:S01]  /*b370*/  ISETP.GT.AND P4, PT, R0.reuse, 0x8, P0 ;  /* 0x000000080000780c */ /* 0x040fe20000784270 */
[----:B------:R-:W-:Y:S01]  /*b380*/  @P3 STG.E.U16 desc[UR36][R4.64], R170 ;  /* 0x000000aa04003986 */ /* 0x000fe2000c101524 */
[----:B------:R-:W-:Y:S01]  /*b390*/  ISETP.GT.AND P5, PT, R0, 0x9, P0 ;  /* 0x000000090000780c */ /* 0x000fe200007a4270 */
[-C--:B------:R-:W-:Y:S01]  /*b3a0*/  FMUL R176, R176, R19.reuse ;  /* 0x00000013b0b07220 */ /* 0x080fe20000400000 */
[----:B------:R-:W-:Y:S01]  /*b3b0*/  ISETP.GT.AND P3, PT, R0, 0x8, P1 ;  /* 0x000000080000780c */ /* 0x000fe20000f64270 */
[----:B------:R-:W-:Y:S01]  /*b3c0*/  FMUL R177, R177, R19 ;  /* 0x00000013b1b17220 */ /* 0x000fe20000400000 */
[----:B------:R-:W-:Y:S01]  /*b3d0*/  F2FP.F16.F32.PACK_AB R171, RZ, R171 ;  /* 0x000000abffab723e */ /* 0x000fe200000000ff */
[-C--:B------:R-:W-:Y:S01]  /*b3e0*/  FMUL R178, R178, R19.reuse ;  /* 0x00000013b2b27220 */ /* 0x080fe20000400000 */
[----:B------:R-:W-:Y:S01]  /*b3f0*/  F2FP.F16.F32.PACK_AB R172, RZ, R172 ;  /* 0x000000acffac723e */ /* 0x000fe200000000ff */
[----:B------:R-:W-:Y:S01]  /*b400*/  FMUL R179, R179, R19 ;  /* 0x00000013b3b37220 */ /* 0x000fe20000400000 */
[----:B------:R-:W-:Y:S01]  /*b410*/  F2FP.F16.F32.PACK_AB R173, RZ, R173 ;  /* 0x000000adffad723e */ /* 0x000fe200000000ff */
[----:B------:R-:W-:Y:S01]  /*b420*/  @P2 STG.E.U16 desc[UR36][R4.64+0x2], R171 ;  /* 0x000002ab04002986 */ /* 0x000fe2000c101524 */
[----:B------:R-:W-:Y:S01]  /*b430*/  F2FP.F16.F32.PACK_AB R174, RZ, R174 ;  /* 0x000000aeffae723e */ /* 0x000fe200000000ff */
[-C--:B------:R-:W-:Y:S01]  /*b440*/  FMUL R180, R180, R19.reuse ;  /* 0x00000013b4b47220 */ /* 0x080fe20000400000 */
[C---:B------:R-:W-:Y:S01]  /*b450*/  ISETP.GT.AND P2, PT, R0.reuse, 0x9, P1 ;  /* 0x000000090000780c */ /* 0x040fe20000f44270 */
[----:B------:R-:W-:Y:S01]  /*b460*/  @P4 STG.E.U16 desc[UR36][R8.64+0x10], R172 ;  /* 0x000010ac08004986 */ /* 0x000fe2000c101524 */
[C---:B------:R-:W-:Y:S01]  /*b470*/  ISETP.GT.AND P4, PT, R0.reuse, 0x10, P0 ;  /* 0x000000100000780c */ /* 0x040fe20000784270 */
[----:B------:R-:W-:Y:S01]  /*b480*/  FMUL R181, R181, R19 ;  /* 0x00000013b5b57220 */ /* 0x000fe20000400000 */
[----:B------:R-:W-:Y:S01]  /*b490*/  F2FP.F16.F32.PACK_AB R175, RZ, R175 ;  /* 0x000000afffaf723e */ /* 0x000fe200000000ff */
[----:B------:R-:W-:Y:S01]  /*b4a0*/  @P5 STG.E.U16 desc[UR36][R8.64+0x12], R173 ;  /* 0x000012ad08005986 */ /* 0x000fe2000c101524 */
[----:B------:R-:W-:Y:S01]  /*b4b0*/  ISETP.GT.AND P5, PT, R0, 0x11, P0 ;  /* 0x000000110000780c */ /* 0x000fe200007a4270 */
[-C--:B------:R-:W-:Y:S01]  /*b4c0*/  FMUL R182, R182, R19.reuse ;  /* 0x00000013b6b67220 */ /* 0x080fe20000400000 */
[----:B------:R-:W-:Y:S01]  /*b4d0*/  F2FP.F16.F32.PACK_AB R176, RZ, R176 ;  /* 0x000000b0ffb0723e */ /* 0x000fe200000000ff */
[----:B------:R-:W-:Y:S01]  /*b4e0*/  @P3 STG.E.U16 desc[UR36][R4.64+0x10], R174 ;  /* 0x000010ae04003986 */ /* 0x000fe2000c101524 */
[----:B------:R-:W-:Y:S01]  /*b4f0*/  ISETP.GT.AND P3, PT, R0, 0x10, P1 ;  /* 0x000000100000780c */ /* 0x000fe20000f64270 */
        /* <DEDUP_REMOVED lines=111> */
[C---:B------:R-:W-:Y:S01]  /*bbf0*/  ISETP.GT.AND P3, PT, R0.reuse, 0x48, P1 ;  /* 0x000000480000780c */ /* 0x040fe20000f64270 */
[----:B------:R-:W-:Y:S01]  /*bc00*/  FMUL R211, R211, R19 ;  /* 0x00000013d3d37220 */ /* 0x000fe20000400000 */
[----:B------:R-:W-:Y:S01]  /*bc10*/  F2FP.F16.F32.PACK_AB R205, RZ, R205 ;  /* 0x000000cdffcd723e */ /* 0x000fe200000000ff */
[----:B------:R-:W-:Y:S01]  /*bc20*/  @P2 STG.E.U16 desc[UR36][R4.64+0x82], R203 ;  /* 0x000082cb04002986 */ /* 0x000fe2000c101524 */
[----:B------:R-:W-:Y:S01]  /*bc30*/  F2FP.F16.F32.PACK_AB R206, RZ, R206 ;  /* 0x000000ceffce723e */ /* 0x000fe200000000ff */
[-C--:B------:R-:W-:Y:S01]  /*bc40*/  FMUL R213, R213, R19.reuse ;  /* 0x00000013d5d57220 */ /* 0x080fe20000400000 */
[C---:B------:R-:W-:Y:S01]  /*bc50*/  ISETP.GT.AND P2, PT, R0.reuse, 0x49, P1 ;  /* 0x000000490000780c */ /* 0x040fe20000f44270 */
[----:B------:R-:W-:Y:S01]  /*bc60*/  @P4 STG.E.U16 desc[UR36][R8.64+0x90], R204 ;  /* 0x000090cc08004986 */ /* 0x000fe2000c101524 */
[----:B------:R-:W-:Y:S01]  /*bc70*/  ISETP.GT.AND P4, PT, R0, 0x50, P0 ;  /* 0x000000500000780c */ /* 0x000fe20000784270 */
        /* <DEDUP_REMOVED lines=12> */
[----:B------:R-:W-:Y:S01]  /*bd40*/  IMAD.U32 R7, RZ, RZ, UR6 ;  /* 0x00000006ff077e24 */ /* 0x000fe2000f8e00ff */
[C---:B------:R-:W-:Y:S01]  /*bd50*/  ISETP.GT.AND P2, PT, R0.reuse, 0x51, P1 ;  /* 0x000000510000780c */ /* 0x040fe20000f44270 */
[----:B------:R-:W-:Y:S01]  /*bd60*/  @P4 STG.E.U16 desc[UR36][R8.64+0xa0], R208 ;  /* 0x0000a0d008004986 */ /* 0x000fe2000c101524 */
[C---:B------:R-:W-:Y:S01]  /*bd70*/  ISETP.GT.AND P4, PT, R0.reuse, 0x58, P0 ;  /* 0x000000580000780c */ /* 0x040fe20000784270 */
[----:B------:R-:W-:Y:S01]  /*bd80*/  USHF.L.U64.HI UR10, UR6, 0x8, UR7 ;  /* 0x00000008060a7899 */ /* 0x000fe20008010207 */
[C---:B------:R-:W-:Y:S01]  /*bd90*/  ISETP.GT.AND P0, PT, R0.reuse, 0x59, P0 ;  /* 0x000000590000780c */ /* 0x040fe20000704270 */
[----:B------:R-:W-:Y:S01]  /*bda0*/  @P5 STG.E.U16 desc[UR36][R8.64+0xa2], R209 ;  /* 0x0000a2d108005986 */ /* 0x000fe2000c101524 */
[----:B------:R-:W-:Y:S01]  /*bdb0*/  F2FP.F16.F32.PACK_AB R211, RZ, R211 ;  /* 0x000000d3ffd3723e */ /* 0x000fe200000000ff */
[----:B------:R-:W-:Y:S01]  /*bdc0*/  FMUL R121, R121, R19 ;  /* 0x0000001379797220 */ /* 0x000fe20000400000 */
[----:B------:R-:W-:Y:S01]  /*bdd0*/  F2FP.F16.F32.PACK_AB R213, RZ, R213 ;  /* 0x000000d5ffd5723e */ /* 0x000fe200000000ff */
[----:B------:R-:W-:Y:S01]  /*bde0*/  @P3 STG.E.U16 desc[UR36][R4.64+0xa0], R210 ;  /* 0x0000a0d204003986 */ /* 0x000fe2000c101524 */
[----:B------:R-:W-:Y:S01]  /*bdf0*/  ISETP.GT.AND P3, PT, R0, 0x58, P1 ;  /* 0x000000580000780c */ /* 0x000fe20000f64270 */
[-C--:B------:R-:W-:Y:S01]  /*be00*/  FMUL R120, R120, R19.reuse ;  /* 0x0000001378787220 */ /* 0x080fe20000400000 */
[----:B------:R-:W-:Y:S01]  /*be10*/  F2FP.F16.F32.PACK_AB R212, RZ, R212 ;  /* 0x000000d4ffd4723e */ /* 0x000fe200000000ff */
[----:B------:R-:W-:Y:S01]  /*be20*/  @P2 STG.E.U16 desc[UR36][R4.64+0xa2], R211 ;  /* 0x0000a2d304002986 */ /* 0x000fe2000c101524 */
[----:B------:R-:W-:Y:S01]  /*be30*/  F2FP.F16.F32.PACK_AB R214, RZ, R214 ;  /* 0x000000d6ffd6723e */ /* 0x000fe200000000ff */
[-C--:B------:R-:W-:Y:S01]  /*be40*/  FMUL R122, R122, R19.reuse ;  /* 0x000000137a7a7220 */ /* 0x080fe20000400000 */
[----:B------:R-:W-:Y:S01]  /*be50*/  ISETP.GT.AND P1, PT, R0, 0x59, P1 ;  /* 0x000000590000780c */ /* 0x000fe20000f24270 */
[----:B------:R-:W-:Y:S01]  /*be60*/  @P0 STG.E.U16 desc[UR36][R8.64+0xb2], R213 ;  /* 0x0000b2d508000986 */ /* 0x000fe2000c101524 */
[----:B------:R-:W-:Y:S01]  /*be70*/  ISETP.GT.AND P0, PT, R3, 0x80, PT ;  /* 0x000000800300780c */ /* 0x000fe20003f04270 */
[----:B------:R-:W-:Y:S01]  /*be80*/  FMUL R123, R123, R19 ;  /* 0x000000137b7b7220 */ /* 0x000fe20000400000 */
[----:B------:R-:W-:Y:S01]  /*be90*/  F2FP.F16.F32.PACK_AB R215, RZ, R215 ;  /* 0x000000d7ffd7723e */ /* 0x000fe200000000ff */
[----:B------:R-:W-:Y:S01]  /*bea0*/  @P4 STG.E.U16 desc[UR36][R8.64+0xb0], R212 ;  /* 0x0000b0d408004986 */ /* 0x000fe2000c101524 */
[----:B------:R-:W-:Y:S01]  /*beb0*/  LEA R6, P4, R7, R8, 0x8 ;  /* 0x0000000807067211 */ /* 0x000fe200078840ff */
[-C--:B------:R-:W-:Y:S01]  /*bec0*/  FMUL R124, R124, R19.reuse ;  /* 0x000000137c7c7220 */ /* 0x080fe20000400000 */
[C---:B------:R-:W-:Y:S01]  /*bed0*/  ISETP.GT.AND P2, PT, R0.reuse, RZ, P0 ;  /* 0x000000ff0000720c */ /* 0x040fe20000744270 */
[----:B------:R-:W-:Y:S01]  /*bee0*/  @P3 STG.E.U16 desc[UR36][R4.64+0xb0], R214 ;  /* 0x0000b0d604003986 */ /* 0x000fe2000c101524 */
[----:B------:R-:W-:Y:S01]  /*bef0*/  ISETP.GT.AND P3, PT, R0, 0x1, P0 ;  /* 0x000000010000780c */ /* 0x000fe20000764270 */
[----:B------:R-:W-:Y:S01]  /*bf00*/  FMUL R125, R125, R19 ;  /* 0x000000137d7d7220 */ /* 0x000fe20000400000 */
[----:B------:R-:W-:Y:S01]  /*bf10*/  F2FP.F16.F32.PACK_AB R121, RZ, R121 ;  /* 0x00000079ff79723e */ /* 0x000fe200000000ff */
[----:B------:R0:W-:Y:S01]  /*bf20*/  @P1 STG.E.U16 desc[UR36][R4.64+0xb2], R215 ;  /* 0x0000b2d704001986 */ /* 0x0001e2000c101524 */
[----:B------:R-:W-:Y:S01]  /*bf30*/  IADD3.X R7, R9, UR10, RZ, P4, !PT ;  /* 0x0000000a09077c10 */ /* 0x000fe2000a7fe4ff */
[-C--:B------:R-:W-:Y:S01]  /*bf40*/  FMUL R126, R126, R19.reuse ;  /* 0x000000137e7e7220 */ /* 0x080fe20000400000 */
[----:B------:R-:W-:Y:S01]  /*bf50*/  ISETP.GT.AND P1, PT, R3, 0x88, PT ;  /* 0x000000880300780c */ /* 0x000fe20003f24270 */
[-C--:B------:R-:W-:Y:S01]  /*bf60*/  FMUL R127, R127, R19.reuse ;  /* 0x000000137f7f7220 */ /* 0x080fe20000400000 */
[----:B------:R-:W-:Y:S01]  /*bf70*/  IADD3 R12, P6, R6, UR5, RZ ;  /* 0x00000005060c7c10 */ /* 0x000fe2000ffde0ff */
[-C--:B------:R-:W-:Y:S01]  /*bf80*/  FMUL R128, R128, R19.reuse ;  /* 0x0000001380807220 */ /* 0x080fe20000400000 */
[C---:B------:R-:W-:Y:S01]  /*bf90*/  ISETP.GT.AND P5, PT, R0.reuse, RZ, P1 ;  /* 0x000000ff0000720c */ /* 0x040fe20000fa4270 */
[-C--:B------:R-:W-:Y:S01]  /*bfa0*/  FMUL R129, R129, R19.reuse ;  /* 0x0000001381817220 */ /* 0x080fe20000400000 */
[----:B------:R-:W-:Y:S01]  /*bfb0*/  ISETP.GT.AND P4, PT, R0, 0x1, P1 ;  /* 0x000000010000780c */ /* 0x000fe20000f84270 */
[----:B------:R-:W-:Y:S01]  /*bfc0*/  @P3 STG.E.U16 desc[UR36][R6.64+0x2], R121 ;  /* 0x0000027906003986 */ /* 0x000fe2000c101524 */
[----:B------:R-:W-:Y:S01]  /*bfd0*/  F2FP.F16.F32.PACK_AB R120, RZ, R120 ;  /* 0x00000078ff78723e */ /* 0x000fe200000000ff */
[-C--:B------:R-:W-:Y:S01]  /*bfe0*/  FMUL R130, R130, R19.reuse ;  /* 0x0000001382827220 */ /* 0x080fe20000400000 */
[----:B------:R-:W-:Y:S01]  /*bff0*/  ISETP.GT.AND P3, PT, R0, 0x8, P0 ;  /* 0x000000080000780c */ /* 0x000fe20000764270 */
[-C--:B------:R-:W-:Y:S01]  /*c000*/  FMUL R131, R131, R19.reuse ;  /* 0x0000001383837220 */ /* 0x080fe20000400000 */
[----:B------:R-:W-:Y:S01]  /*c010*/  IADD3.X R13, R7, UR4, RZ, P6, !PT ;  /* 0x00000004070d7c10 */ /* 0x000fe2000b7fe4ff */
[----:B------:R-:W-:Y:S01]  /*c020*/  @P2 STG.E.U16 desc[UR36][R6.64], R120 ;  /* 0x0000007806002986 */ /* 0x000fe2000c101524 */
[----:B0-----:R-:W-:Y:S01]  /*c030*/  IADD3 R4, P6, R6, UR5, RZ ;  /* 0x0000000506047c10 */ /* 0x001fe2000ffde0ff */
[-C--:B------:R-:W-:Y:S01]  /*c040*/  FMUL R132, R132, R19.reuse ;  /* 0x0000001384847220 */ /* 0x080fe20000400000 */
[----:B------:R-:W-:Y:S01]  /*c050*/  F2FP.F16.F32.PACK_AB R122, RZ, R122 ;  /* 0x0000007aff7a723e */ /* 0x000fe200000000ff */
[-C--:B------:R-:W-:Y:S01]  /*c060*/  FMUL R133, R133, R19.reuse ;  /* 0x0000001385857220 */ /* 0x080fe20000400000 */
[----:B------:R-:W-:Y:S01]  /*c070*/  ISETP.GT.AND P2, PT, R0, 0x9, P0 ;  /* 0x000000090000780c */ /* 0x000fe20000744270 */
[----:B------:R-:W-:Y:S01]  /*c080*/  FMUL R134, R134, R19 ;  /* 0x0000001386867220 */ /* 0x000fe20000400000 */
[----:B------:R-:W-:Y:S01]  /*c090*/  F2FP.F16.F32.PACK_AB R123, RZ, R123 ;  /* 0x0000007bff7b723e */ /* 0x000fe200000000ff */
[----:B------:R-:W-:Y:S01]  /*c0a0*/  @P5 STG.E.U16 desc[UR36][R12.64], R122 ;  /* 0x0000007a0c005986 */ /* 0x000fe2000c101524 */
[----:B------:R-:W-:Y:S01]  /*c0b0*/  IADD3.X R5, R7, UR4, RZ, P6, !PT ;  /* 0x0000000407057c10 */ /* 0x000fe2000b7fe4ff */
[-C--:B------:R-:W-:Y:S01]  /*c0c0*/  FMUL R135, R135, R19.reuse ;  /* 0x0000001387877220 */ /* 0x080fe20000400000 */
[----:B------:R-:W-:Y:S01]  /*c0d0*/  F2FP.F16.F32.PACK_AB R124, RZ, R124 ;  /* 0x0000007cff7c723e */ /* 0x000fe200000000ff */
[----:B------:R-:W-:Y:S01]  /*c0e0*/  FMUL R136, R136, R19 ;  /* 0x0000001388887220 */ /* 0x000fe20000400000 */
[----:B------:R-:W-:Y:S01]  /*c0f0*/  F2FP.F16.F32.PACK_AB R125, RZ, R125 ;  /* 0x0000007dff7d723e */ /* 0x000fe200000000ff */
[----:B------:R-:W-:Y:S01]  /*c100*/  @P4 STG.E.U16 desc[UR36][R4.64+0x2], R123 ;  /* 0x0000027b04004986 */ /* 0x000fe2000c101524 */
[----:B------:R-:W-:Y:S01]  /*c110*/  F2FP.F16.F32.PACK_AB R126, RZ, R126 ;  /* 0x0000007eff7e723e */ /* 0x000fe200000000ff */
[----:B------:R-:W-:Y:S01]  /*c120*/  FMUL R137, R137, R19 ;  /* 0x0000001389897220 */ /* 0x000fe20000400000 */
[----:B------:R-:W-:Y:S01]  /*c130*/  F2FP.F16.F32.PACK_AB R127, RZ, R127 ;  /* 0x0000007fff7f723e */ /* 0x000fe200000000ff */
[----:B------:R-:W-:Y:S01]  /*c140*/  @P3 STG.E.U16 desc[UR36][R6.64+0x10], R124 ;  /* 0x0000107c06003986 */ /* 0x000fe2000c101524 */
[----:B------:R-:W-:Y:S01]  /*c150*/  ISETP.GT.AND P3, PT, R0, 0x8, P1 ;  /* 0x000000080000780c */ /* 0x000fe20000f64270 */
[-C--:B------:R-:W-:Y:S01]  /*c160*/  FMUL R138, R138, R19.reuse ;  /* 0x000000138a8a7220 */ /* 0x080fe20000400000 */
[C---:B------:R-:W-:Y:S01]  /*c170*/  ISETP.GT.AND P4, PT, R0.reuse, 0x10, P0 ;  /* 0x000000100000780c */ /* 0x040fe20000784270 */
[----:B------:R-:W-:Y:S01]  /*c180*/  @P2 STG.E.U16 desc[UR36][R6.64+0x12], R125 ;  /* 0x0000127d06002986 */ /* 0x000fe2000c101524 */
[C---:B------:R-:W-:Y:S01]  /*c190*/  ISETP.GT.AND P2, PT, R0.reuse, 0x9, P1 ;  /* 0x000000090000780c */ /* 0x040fe20000f44270 */
[-C--:B------:R-:W-:Y:S01]  /*c1a0*/  FMUL R139, R139, R19.reuse ;  /* 0x000000138b8b7220 */ /* 0x080fe20000400000 */
[----:B------:R-:W-:Y:S01]  /*c1b0*/  ISETP.GT.AND P5, PT, R0, 0x11, P0 ;  /* 0x000000110000780c */ /* 0x000fe200007a4270 */
[-C--:B------:R-:W-:Y:S01]  /*c1c0*/  FMUL R140, R140, R19.reuse ;  /* 0x000000138c8c7220 */ /* 0x080fe20000400000 */
[----:B------:R-:W-:Y:S01]  /*c1d0*/  F2FP.F16.F32.PACK_AB R128, RZ, R128 ;  /* 0x00000080ff80723e */ /* 0x000fe200000000ff */
[----:B------:R-:W-:Y:S01]  /*c1e0*/  FMUL R141, R141, R19 ;  /* 0x000000138d8d7220 */ /* 0x000fe20000400000 */
[----:B------:R-:W-:Y:S01]  /*c1f0*/  F2FP.F16.F32.PACK_AB R129, RZ, R129 ;  /* 0x00000081ff81723e */ /* 0x000fe200000000ff */
[-C--:B------:R-:W-:Y:S01]  /*c200*/  FMUL R142, R142, R19.reuse ;  /* 0x000000138e8e7220 */ /* 0x080fe20000400000 */
[----:B------:R-:W-:Y:S01]  /*c210*/  F2FP.F16.F32.PACK_AB R130, RZ, R130 ;  /* 0x00000082ff82723e */ /* 0x000fe200000000ff */
[--C-:B------:R-:W-:Y:S01]  /*c220*/  @P3 IMAD.MOV.U32 R11, RZ, RZ, R13.reuse ;  /* 0x000000ffff0b3224 */ /* 0x100fe200078e000d */
[----:B------:R-:W-:Y:S01]  /*c230*/  @P3 MOV R10, R12 ;  /* 0x0000000c000a3202 */ /* 0x000fe20000000f00 */
[----:B------:R-:W-:Y:S01]  /*c240*/  FMUL R143, R143, R19 ;  /* 0x000000138f8f7220 */ /* 0x000fe20000400000 */
[----:B------:R-:W-:Y:S01]  /*c250*/  F2FP.F16.F32.PACK_AB R131, RZ, R131 ;  /* 0x00000083ff83723e */ /* 0x000fe200000000ff */
[-C--:B------:R-:W-:Y:S01]  /*c260*/  FMUL R144, R144, R19.reuse ;  /* 0x0000001390907220 */ /* 0x080fe20000400000 */
[----:B------:R-:W-:Y:S01]  /*c270*/  F2FP.F16.F32.PACK_AB R132, RZ, R132 ;  /* 0x00000084ff84723e */ /* 0x000fe200000000ff */
[----:B------:R0:W-:Y:S01]  /*c280*/  @P3 STG.E.U16 desc[UR36][R10.64+0x10], R126 ;  /* 0x0000107e0a003986 */ /* 0x0001e2000c101524 */
        /* <DEDUP_REMOVED lines=15> */
[----:B------:R-:W-:Y:S01]  /*c380*/  FMUL R149, R149, R19 ;  /* 0x0000001395957220 */ /* 0x000fe20000400000 */
[----:B------:R-:W-:Y:S01]  /*c390*/  F2FP.F16.F32.PACK_AB R137, RZ, R137 ;  /* 0x00000089ff89723e */ /* 0x000fe200000000ff */
[--C-:B0-----:R-:W-:Y:S01]  /*c3a0*/  @P2 IMAD.MOV.U32 R10, RZ, RZ, R12.reuse ;  /* 0x000000ffff0a2224 */ /* 0x101fe200078e000c */
[----:B------:R-:W-:Y:S01]  /*c3b0*/  F2FP.F16.F32.PACK_AB R138, RZ, R138 ;  /* 0x0000008aff8a723e */ /* 0x000fe200000000ff */
[--C-:B------:R-:W-:Y:S01]  /*c3c0*/  @P2 IMAD.MOV.U32 R11, RZ, RZ, R13.reuse ;  /* 0x000000ffff0b2224 */ /* 0x100fe200078e000d */
[----:B------:R-:W-:Y:S01]  /*c3d0*/  F2FP.F16.F32.PACK_AB R139, RZ, R139 ;  /* 0x0000008bff8b723e */ /* 0x000fe200000000ff */
[-C--:B------:R-:W-:Y:S01]  /*c3e0*/  FMUL R150, R150, R19.reuse ;  /* 0x0000001396967220 */ /* 0x080fe20000400000 */
[----:B------:R-:W-:Y:S01]  /*c3f0*/  F2FP.F16.F32.PACK_AB R140, RZ, R140 ;  /* 0x0000008cff8c723e */ /* 0x000fe200000000ff */
[-C--:B------:R-:W-:Y:S01]  /*c400*/  FMUL R151, R151, R19.reuse ;  /* 0x0000001397977220 */ /* 0x080fe20000400000 */
[----:B------:R0:W-:Y:S01]  /*c410*/  @P2 STG.E.U16 desc[UR36][R10.64+0x20], R130 ;  /* 0x000020820a002986 */ /* 0x0001e2000c101524 */
[----:B------:R-:W-:Y:S01]  /*c420*/  ISETP.GT.AND P2, PT, R0, 0x18, P1 ;  /* 0x000000180000780c */ /* 0x000fe20000f44270 */
[----:B------:R-:W-:Y:S01]  /*c430*/  FMUL R152, R152, R19 ;  /* 0x0000001398987220 */ /* 0x000fe20000400000 */
[----:B------:R-:W-:Y:S01]  /*c440*/  F2FP.F16.F32.PACK_AB R141, RZ, R141 ;  /* 0x0000008dff8d723e */ /* 0x000fe200000000ff */
[----:B------:R-:W-:Y:S01]  /*c450*/  @P3 STG.E.U16 desc[UR36][R4.64+0x22], R131 ;  /* 0x0000228304003986 */ /* 0x000fe2000c101524 */
[C---:B------:R-:W-:Y:S01]  /*c460*/  ISETP.GT.AND P3, PT, R0.reuse, 0x19, P1 ;  /* 0x000000190000780c */ /* 0x040fe20000f64270 */
[-C--:B------:R-:W-:Y:S01]  /*c470*/  FMUL R153, R153, R19.reuse ;  /* 0x0000001399997220 */ /* 0x080fe20000400000 */
[----:B------:R-:W-:Y:S01]  /*c480*/  F2FP.F16.F32.PACK_AB R142, RZ, R142 ;  /* 0x0000008eff8e723e */ /* 0x000fe200000000ff */
[----:B------:R-:W-:Y:S01]  /*c490*/  @P4 STG.E.U16 desc[UR36][R6.64+0x30], R132 ;  /* 0x0000308406004986 */ /* 0x000fe2000c101524 */
[----:B------:R-:W-:Y:S01]  /*c4a0*/  ISETP.GT.AND P4, PT, R0, 0x20, P0 ;  /* 0x000000200000780c */ /* 0x000fe20000784270 */
[----:B------:R-:W-:Y:S01]  /*c4b0*/  FMUL R154, R154, R19 ;  /* 0x000000139a9a7220 */ /* 0x000fe20000400000 */
[----:B------:R-:W-:Y:S01]  /*c4c0*/  F2FP.F16.F32.PACK_AB R143, RZ, R143 ;  /* 0x0000008fff8f723e */ /* 0x000fe200000000ff */
[----:B------:R-:W-:Y:S01]  /*c4d0*/  @P5 STG.E.U16 desc[UR36][R6.64+0x32], R133 ;  /* 0x0000328506005986 */ /* 0x000fe2000c101524 */
[----:B------:R-:W-:Y:S01]  /*c4e0*/  ISETP.GT.AND P5, PT, R0, 0x21, P0 ;  /* 0x000000210000780c */ /* 0x000fe200007a4270 */
        /* <DEDUP_REMOVED lines=21> */
[--C-:B0-----:R-:W-:Y:S01]  /*c640*/  @P2 IMAD.MOV.U32 R10, RZ, RZ, R12.reuse ;  /* 0x000000ffff0a2224 */ /* 0x101fe200078e000c */
[----:B------:R-:W-:Y:S01]  /*c650*/  @P2 MOV R11, R13 ;  /* 0x0000000d000b2202 */ /* 0x000fe20000000f00 */
[-C--:B------:R-:W-:Y:S01]  /*c660*/  FMUL R160, R160, R19.reuse ;  /* 0x00000013a0a07220 */ /* 0x080fe20000400000 */
[----:B------:R-:W-:Y:S01]  /*c670*/  F2FP.F16.F32.PACK_AB R150, RZ, R150 ;  /* 0x00000096ff96723e */ /* 0x000fe200000000ff */
[----:B------:R-:W-:Y:S01]  /*c680*/  FMUL R161, R161, R19 ;  /* 0x00000013a1a17220 */ /* 0x000fe20000400000 */
[----:B------:R-:W-:Y:S01]  /*c690*/  F2FP.F16.F32.PACK_AB R151, RZ, R151 ;  /* 0x00000097ff97723e */ /* 0x000fe200000000ff */
[----:B------:R0:W-:Y:S01]  /*c6a0*/  @P2 STG.E.U16 desc[UR36][R10.64+0x40], R138 ;  /* 0x0000408a0a002986 */ /* 0x0001e2000c101524 */
        /* <DEDUP_REMOVED lines=9> */
[----:B------:R-:W-:Y:S01]  /*c740*/  FMUL R164, R164, R19 ;  /* 0x00000013a4a47220 */ /* 0x000fe20000400000 */
[C---:B------:R-:W-:Y:S01]  /*c750*/  ISETP.GT.AND P6, PT, R0.reuse, 0x48, P1 ;  /* 0x000000480000780c */ /* 0x040fe20000fc4270 */
        /* <DEDUP_REMOVED lines=14> */
[C---:B------:R-:W-:Y:S01]  /*c840*/  ISETP.GT.AND P3, PT, R0.reuse, 0x31, P1 ;  /* 0x000000310000780c */ /* 0x040fe20000f64270 */
[----:B------:R-:W-:Y:S01]  /*c850*/  IMAD.U32 R15, RZ, RZ, UR6 ;  /* 0x00000006ff0f7e24 */ /* 0x000fe2000f8e00ff */
[----:B------:R-:W-:Y:S01]  /*c860*/  F2FP.F16.F32.PACK_AB R158, RZ, R158 ;  /* 0x0000009eff9e723e */ /* 0x000fe200000000ff */
[----:B------:R-:W-:Y:S01]  /*c870*/  @P4 STG.E.U16 desc[UR36][R6.64+0x60], R144 ;  /* 0x0000609006004986 */ /* 0x000fe2000c101524 */
[C---:B------:R-:W-:Y:S01]  /*c880*/  ISETP.GT.AND P4, PT, R0.reuse, 0x38, P0 ;  /* 0x000000380000780c */ /* 0x040fe20000784270 */
[----:B------:R-:W-:Y:S01]  /*c890*/  USHF.L.U64.HI UR10, UR6, 0x9, UR7 ;  /* 0x00000009060a7899 */ /* 0x000fe20008010207 */
        /* <DEDUP_REMOVED lines=31> */
[C---:B------:R-:W-:Y:S01]  /*ca90*/  ISETP.GT.AND P2, PT, R0.reuse, 0x40, P1 ;  /* 0x000000400000780c */ /* 0x040fe20000f44270 */
        /* <DEDUP_REMOVED lines=16> */
[----:B------:R-:W-:Y:S01]  /*cba0*/  FMUL R82, R82, R19 ;  /* 0x0000001352527220 */ /* 0x000fe20000400000 */
[----:B------:R-:W-:Y:S01]  /*cbb0*/  F2FP.F16.F32.PACK_AB R77, RZ, R77 ;  /* 0x0000004dff4d723e */ /* 0x000fe200000000ff */
[-C--:B------:R-:W-:Y:S01]  /*cbc0*/  FMUL R83, R83, R19.reuse ;  /* 0x0000001353537220 */ /* 0x080fe20000400000 */
[----:B------:R0:W-:Y:S01]  /*cbd0*/  @P2 STG.E.U16 desc[UR36][R10.64+0x80], R154 ;  /* 0x0000809a0a002986 */ /* 0x0001e2000c101524 */
        /* <DEDUP_REMOVED lines=10> */
[----:B------:R-:W-:Y:S01]  /*cc80*/  F2FP.F16.F32.PACK_AB R80, RZ, R80 ;  /* 0x00000050ff50723e */ /* 0x000fe200000000ff */
[----:B0-----:R-:W-:Y:S01]  /*cc90*/  @P6 IMAD.MOV.U32 R10, RZ, RZ, R12 ;  /* 0x000000ffff0a6224 */ /* 0x001fe200078e000c */
[----:B------:R-:W-:Y:S01]  /*cca0*/  @P5 STG.E.U16 desc[UR36][R6.64+0x92], R157 ;  /* 0x0000929d06005986 */ /* 0x000fe2000c101524 */
[----:B------:R-:W-:Y:S01]  /*ccb0*/  @P6 IMAD.MOV.U32 R11, RZ, RZ, R13 ;  /* 0x000000ffff0b6224 */ /* 0x000fe200078e000d */
[C---:B------:R-:W-:Y:S01]  /*ccc0*/  ISETP.GT.AND P5, PT, R0.reuse, 0x50, P0 ;  /* 0x000000500000780c */ /* 0x040fe200007a4270 */
        /* <DEDUP_REMOVED lines=8> */
[----:B------:R-:W-:Y:S01]  /*cd50*/  ISETP.GT.AND P2, PT, R0, 0x51, P1 ;  /* 0x000000510000780c */ /* 0x000fe20000f44270 */
[----:B------:R-:W-:Y:S01]  /*cd60*/  FMUL R90, R90, R19 ;  /* 0x000000135a5a7220 */ /* 0x000fe20000400000 */
[----:B------:R-:W-:Y:S01]  /*cd70*/  F2FP.F16.F32.PACK_AB R85, RZ, R85 ;  /* 0x00000055ff55723e */ /* 0x000fe200000000ff */
[-C--:B------:R-:W-:Y:S01]  /*cd80*/  FMUL R91, R91, R19.reuse ;  /* 0x000000135b5b7220 */ /* 0x080fe20000400000 */
[----:B------:R-:W-:Y:S01]  /*cd90*/  @P5 STG.E.U16 desc[UR36][R6.64+0xa0], R160 ;  /* 0x0000a0a006005986 */ /* 0x000fe2000c101524 */
[C---:B------:R-:W-:Y:S01]  /*cda0*/  ISETP.GT.AND P5, PT, R0.reuse, 0x58, P1 ;  /* 0x000000580000780c */ /* 0x040fe20000fa4270 */
[-C--:B------:R-:W-:Y:S01]  /*cdb0*/  FMUL R93, R93, R19.reuse ;  /* 0x000000135d5d7220 */ /* 0x080fe20000400000 */
[----:B------:R-:W-:Y:S01]  /*cdc0*/  ISETP.GT.AND P1, PT, R0, 0x59, P1 ;  /* 0x000000590000780c */ /* 0x000fe20000f24270 */
[-C--:B------:R-:W-:Y:S01]  /*cdd0*/  FMUL R92, R92, R19.reuse ;  /* 0x000000135c5c7220 */ /* 0x080fe20000400000 */
[----:B------:R-:W-:Y:S01]  /*cde0*/  @P6 STG.E.U16 desc[UR36][R6.64+0xa2], R161 ;  /* 0x0000a2a106006986 */ /* 0x000fe2000c101524 */
[----:B0-----:R-:W-:Y:S01]  /*cdf0*/  LEA R10, P4, R15, R8, 0x9 ;  /* 0x000000080f0a7211 */ /* 0x001fe200078848ff */
[-C--:B------:R-:W-:Y:S01]  /*ce00*/  FMUL R94, R94, R19.reuse ;  /* 0x000000135e5e7220 */ /* 0x080fe20000400000 */
[----:B------:R-:W-:Y:S01]  /*ce10*/  F2FP.F16.F32.PACK_AB R84, RZ, R84 ;  /* 0x00000054ff54723e */ /* 0x000fe200000000ff */
[----:B------:R-:W-:Y:S01]  /*ce20*/  @P3 STG.E.U16 desc[UR36][R12.64+0xa0], R162 ;  /* 0x0000a0a20c003986 */ /* 0x000fe2000c101524 */
[C---:B------:R-:W-:Y:S01]  /*ce30*/  ISETP.GT.AND P3, PT, R0.reuse, 0x58, P0 ;  /* 0x000000580000780c */ /* 0x040fe20000764270 */
[-C--:B------:R-:W-:Y:S01]  /*ce40*/  FMUL R95, R95, R19.reuse ;  /* 0x000000135f5f7220 */ /* 0x080fe20000400000 */
[----:B------:R-:W-:Y:S01]  /*ce50*/  ISETP.GT.AND P0, PT, R0, 0x59, P0 ;  /* 0x000000590000780c */ /* 0x000fe20000704270 */
[----:B------:R-:W-:Y:S01]  /*ce60*/  @P2 STG.E.U16 desc[UR36][R4.64+0xa2], R163 ;  /* 0x0000a2a304002986 */ /* 0x000fe2000c101524 */
[----:B------:R-:W-:Y:S01]  /*ce70*/  ISETP.GT.AND P2, PT, R3, 0x108, PT ;  /* 0x000001080300780c */ /* 0x000fe20003f44270 */
[-C--:B------:R-:W-:Y:S01]  /*ce80*/  FMUL R97, R97, R19.reuse ;  /* 0x0000001361617220 */ /* 0x080fe20000400000 */
[----:B------:R-:W-:Y:S01]  /*ce90*/  IADD3.X R11, R9, UR10, RZ, P4, !PT ;  /* 0x0000000a090b7c10 */ /* 0x000fe2000a7fe4ff */
[-C--:B------:R-:W-:Y:S01]  /*cea0*/  FMUL R96, R96, R19.reuse ;  /* 0x0000001360607220 */ /* 0x080fe20000400000 */
[----:B------:R-:W-:Y:S01]  /*ceb0*/  F2FP.F16.F32.PACK_AB R86, RZ, R86 ;  /* 0x00000056ff56723e */ /* 0x000fe200000000ff */
[----:B------:R-:W-:Y:S01]  /*cec0*/  FMUL R98, R98, R19 ;  /* 0x0000001362627220 */ /* 0x000fe20000400000 */
[----:B------:R-:W-:Y:S01]  /*ced0*/  F2FP.F16.F32.PACK_AB R87, RZ, R87 ;  /* 0x00000057ff57723e */ /* 0x000fe200000000ff */
[----:B------:R-:W-:Y:S01]  /*cee0*/  FMUL R99, R99, R19 ;  /* 0x0000001363637220 */ /* 0x000fe20000400000 */
[----:B------:R-:W-:Y:S01]  /*cef0*/  F2FP.F16.F32.PACK_AB R89, RZ, R89 ;  /* 0x00000059ff59723e */ /* 0x000fe200000000ff */
[----:B------:R-:W-:Y:S01]  /*cf00*/  @P3 STG.E.U16 desc[UR36][R6.64+0xb0], R164 ;  /* 0x0000b0a406003986 */ /* 0x000fe2000c101524 */
[----:B------:R-:W-:Y:S01]  /*cf10*/  ISETP.GT.AND P3, PT, R3, 0x100, PT ;  /* 0x000001000300780c */ /* 0x000fe20003f64270 */
[-C--:B------:R-:W-:Y:S01]  /*cf20*/  FMUL R101, R101, R19.reuse ;  /* 0x0000001365657220 */ /* 0x080fe20000400000 */
[----:B------:R-:W-:Y:S01]  /*cf30*/  F2FP.F16.F32.PACK_AB R88, RZ, R88 ;  /* 0x00000058ff58723e */ /* 0x000fe200000000ff */
[----:B------:R0:W-:Y:S01]  /*cf40*/  @P0 STG.E.U16 desc[UR36][R6.64+0xb2], R165 ;  /* 0x0000b2a506000986 */ /* 0x0001e2000c101524 */
[----:B------:R-:W-:Y:S01]  /*cf50*/  ISETP.GT.AND P0, PT, R0, RZ, P3 ;  /* 0x000000ff0000720c */ /* 0x000fe20001f04270 */
[-C--:B------:R-:W-:Y:S01]  /*cf60*/  FMUL R100, R100, R19.reuse ;  /* 0x0000001364647220 */ /* 0x080fe20000400000 */
[----:B------:R-:W-:Y:S01]  /*cf70*/  F2FP.F16.F32.PACK_AB R90, RZ, R90 ;  /* 0x0000005aff5a723e */ /* 0x000fe200000000ff */
[----:B------:R-:W-:Y:S01]  /*cf80*/  @P5 STG.E.U16 desc[UR36][R12.64+0xb0], R166 ;  /* 0x0000b0a60c005986 */ /* 0x000fe2000c101524 */
[----:B------:R-:W-:Y:S01]  /*cf90*/  ISETP.GT.AND P5, PT, R0, RZ, P2 ;  /* 0x000000ff0000720c */ /* 0x000fe200017a4270 */
[----:B------:R-:W-:Y:S01]  /*cfa0*/  FMUL R102, R102, R19 ;  /* 0x0000001366667220 */ /* 0x000fe20000400000 */
[----:B------:R-:W-:Y:S01]  /*cfb0*/  F2FP.F16.F32.PACK_AB R91, RZ, R91 ;  /* 0x0000005bff5b723e */ /* 0x000fe200000000ff */
[----:B------:R1:W-:Y:S01]  /*cfc0*/  @P1 STG.E.U16 desc[UR36][R4.64+0xb2], R167 ;  /* 0x0000b2a704001986 */ /* 0x0003e2000c101524 */
[----:B------:R-:W-:Y:S01]  /*cfd0*/  ISETP.GT.AND P1, PT, R0, 0x1, P3 ;  /* 0x000000010000780c */ /* 0x000fe20001f24270 */
[----:B------:R-:W-:Y:S01]  /*cfe0*/  FMUL R103, R103, R19 ;  /* 0x0000001367677220 */ /* 0x000fe20000400000 */
[----:B------:R-:W-:Y:S01]  /*cff0*/  F2FP.F16.F32.PACK_AB R93, RZ, R93 ;  /* 0x0000005dff5d723e */ /* 0x000fe200000000ff */
[-C--:B------:R-:W-:Y:S01]  /*d000*/  FMUL R104, R104, R19.reuse ;  /* 0x0000001368687220 */ /* 0x080fe20000400000 */
[----:B0-----:R-:W-:Y:S01]  /*d010*/  IADD3 R6, P4, R10, UR5, RZ ;  /* 0x000000050a067c10 */ /* 0x001fe2000ff9e0ff */
[----:B------:R-:W-:Y:S01]  /*d020*/  @P0 STG.E.U16 desc[UR36][R10.64], R72 ;  /* 0x000000480a000986 */ /* 0x000fe2000c101524 */
[----:B------:R-:W-:Y:S01]  /*d030*/  ISETP.GT.AND P0, PT, R0, 0x1, P2 ;  /* 0x000000010000780c */ /* 0x000fe20001704270 */
[-C--:B------:R-:W-:Y:S01]  /*d040*/  FMUL R105, R105, R19.reuse ;  /* 0x0000001369697220 */ /* 0x080fe20000400000 */
[----:B------:R-:W-:Y:S01]  /*d050*/  IADD3.X R7, R11, UR4, RZ, P4, !PT ;  /* 0x000000040b077c10 */ /* 0x000fe2000a7fe4ff */
[-C--:B------:R-:W-:Y:S01]  /*d060*/  FMUL R106, R106, R19.reuse ;  /* 0x000000136a6a7220 */ /* 0x080fe20000400000 */
[C---:B------:R-:W-:Y:S01]  /*d070*/  ISETP.GT.AND P4, PT, R0.reuse, 0x9, P3 ;  /* 0x000000090000780c */ /* 0x040fe20001f84270 */
[-C--:B------:R-:W-:Y:S01]  /*d080*/  FMUL R107, R107, R19.reuse ;  /* 0x000000136b6b7220 */ /* 0x080fe20000400000 */
[----:B------:R-:W-:Y:S01]  /*d090*/  F2FP.F16.F32.PACK_AB R92, RZ, R92 ;  /* 0x0000005cff5c723e */ /* 0x000fe200000000ff */
[----:B------:R-:W-:Y:S01]  /*d0a0*/  @P1 STG.E.U16 desc[UR36][R10.64+0x2], R73 ;  /* 0x000002490a001986 */ /* 0x000fe2000c101524 */
[----:B------:R-:W-:Y:S01]  /*d0b0*/  ISETP.GT.AND P1, PT, R0, 0x8, P3 ;  /* 0x000000080000780c */ /* 0x000fe20001f24270 */
[-C--:B------:R-:W-:Y:S01]  /*d0c0*/  FMUL R108, R108, R19.reuse ;  /* 0x000000136c6c7220 */ /* 0x080fe20000400000 */
[----:B------:R-:W-:Y:S01]  /*d0d0*/  F2FP.F16.F32.PACK_AB R94, RZ, R94 ;  /* 0x0000005eff5e723e */ /* 0x000fe200000000ff */
[----:B------:R-:W-:Y:S01]  /*d0e0*/  @P5 STG.E.U16 desc[UR36][R6.64], R74 ;  /* 0x0000004a06005986 */ /* 0x000fe2000c101524 */
[----:B-1----:R-:W-:Y:S01]  /*d0f0*/  IADD3 R4, P5, R10, UR5, RZ ;  /* 0x000000050a047c10 */ /* 0x002fe2000ffbe0ff */
[----:B------:R-:W-:Y:S01]  /*d100*/  FMUL R109, R109, R19 ;  /* 0x000000136d6d7220 */ /* 0x000fe20000400000 */
[----:B------:R-:W-:Y:S01]  /*d110*/  F2FP.F16.F32.PACK_AB R95, RZ, R95 ;  /* 0x0000005fff5f723e */ /* 0x000fe200000000ff */
[-C--:B------:R-:W-:Y:S01]  /*d120*/  FMUL R110, R110, R19.reuse ;  /* 0x000000136e6e7220 */ /* 0x080fe20000400000 */
[----:B------:R-:W-:Y:S01]  /*d130*/  IADD3.X R5, R11, UR4, RZ, P5, !PT ;  /* 0x000000040b057c10 */ /* 0x000fe2000affe4ff */
[-C--:B------:R-:W-:Y:S01]  /*d140*/  FMUL R111, R111, R19.reuse ;  /* 0x000000136f6f7220 */ /* 0x080fe20000400000 */
        /* <DEDUP_REMOVED lines=23> */
[-C--:B------:R-:W-:Y:S01]  /*d2c0*/  FMUL R118, R118, R19.reuse ;  /* 0x0000001376767220 */ /* 0x080fe20000400000 */
[C---:B------:R-:W-:Y:S01]  /*d2d0*/  ISETP.GT.AND P6, PT, R0.reuse, 0x40, P3 ;  /* 0x000000400000780c */ /* 0x040fe20001fc4270 */
[----:B------:R-:W-:Y:S01]  /*d2e0*/  @P5 STG.E.U16 desc[UR36][R10.64+0x22], R81 ;  /* 0x000022510a005986 */ /* 0x000fe2000c101524 */
[C---:B------:R-:W-:Y:S01]  /*d2f0*/  ISETP.GT.AND P5, PT, R0.reuse, 0x19, P3 ;  /* 0x000000190000780c */ /* 0x040fe20001fa4270 */
[----:B------:R-:W-:Y:S01]  /*d300*/  FMUL R119, R119, R19 ;  /* 0x0000001377777220 */ /* 0x000fe20000400000 */
[----:B------:R-:W-:Y:S01]  /*d310*/  F2FP.F16.F32.PACK_AB R102, RZ, R102 ;  /* 0x00000066ff66723e */ /* 0x000fe200000000ff */
[----:B------:R-:W-:Y:S01]  /*d320*/  @P4 STG.E.U16 desc[UR36][R10.64+0x20], R80 ;  /* 0x000020500a004986 */ /* 0x000fe2000c101524 */
[C---:B------:R-:W-:Y:S01]  /*d330*/  ISETP.GT.AND P4, PT, R0.reuse, 0x18, P3 ;  /* 0x000000180000780c */ /* 0x040fe20001f84270 */
[----:B------:R-:W-:Y:S01]  /*d340*/  UIMAD UR10, UR7, 0x300, URZ ;  /* 0x00000300070a78a4 */ /* 0x000fe2000f8e023f */
        /* <DEDUP_REMOVED lines=96> */
[----:B------:R-:W-:Y:S01]  /*d950*/  ISETP.GT.AND P1, PT, R3, 0x188, PT ;  /* 0x000001880300780c */ /* 0x000fe20003f24270 */
        /* <DEDUP_REMOVED lines=9> */
[----:B------:R-:W-:Y:S01]  /*d9f0*/  MOV R3, UR6 ;  /* 0x0000000600037c02 */ /* 0x000fe20008000f00 */
[----:B------:R-:W-:Y:S01]  /*da00*/  @P5 STG.E.U16 desc[UR36][R10.64+0x92], R109 ;  /* 0x0000926d0a005986 */ /* 0x000fe2000c101524 */
[C---:B------:R-:W-:Y:S01]  /*da10*/  ISETP.GT.AND P5, PT, R0.reuse, 0x50, P3 ;  /* 0x000000500000780c */ /* 0x040fe20001fa4270 */
[----:B------:R-:W-:Y:S01]  /*da20*/  FMUL R51, R51, R19 ;  /* 0x0000001333337220 */ /* 0x000fe20000400000 */
[----:B------:R-:W-:Y:S01]  /*da30*/  F2FP.F16.F32.PACK_AB R34, RZ, R34 ;  /* 0x00000022ff22723e */ /* 0x000fe200000000ff */
[----:B------:R-:W-:Y:S01]  /*da40*/  IMAD.WIDE.U32 R8, R3, 0x300, R8 ;  /* 0x0000030003087825 */ /* 0x000fe200078e0008 */
[----:B------:R-:W-:Y:S01]  /*da50*/  F2FP.F16.F32.PACK_AB R35, RZ, R35 ;  /* 0x00000023ff23723e */ /* 0x000fe200000000ff */
[----:B------:R-:W-:Y:S01]  /*da60*/  @P4 STG.E.U16 desc[UR36][R10.64+0x90], R108 ;  /* 0x0000906c0a004986 */ /* 0x000fe2000c101524 */
[C---:B------:R-:W-:Y:S01]  /*da70*/  ISETP.GT.AND P4, PT, R0.reuse, 0x49, P2 ;  /* 0x000000490000780c */ /* 0x040fe20001784270 */
[----:B------:R-:W-:Y:S01]  /*da80*/  VIADD R9, R9, UR10 ;  /* 0x0000000a09097c36 */ /* 0x000fe20008000000 */
[----:B------:R-:W-:Y:S01]  /*da90*/  F2FP.F16.F32.PACK_AB R36, RZ, R36 ;  /* 0x00000024ff24723e */ /* 0x000fe200000000ff */
[----:B------:R-:W-:Y:S01]  /*daa0*/  @P6 STG.E.U16 desc[UR36][R6.64+0x90], R110 ;  /* 0x0000906e06006986 */ /* 0x000fe2000c101524 */
[----:B------:R-:W-:Y:S01]  /*dab0*/  ISETP.GT.AND P6, PT, R0, 0x51, P3 ;  /* 0x000000510000780c */ /* 0x000fe20001fc4270 */
[----:B------:R-:W-:Y:S01]  /*dac0*/  FMUL R52, R52, R19 ;  /* 0x0000001334347220 */ /* 0x000fe20000400000 */
[----:B------:R-:W-:Y:S01]  /*dad0*/  F2FP.F16.F32.PACK_AB R37, RZ, R37 ;  /* 0x00000025ff25723e */ /* 0x000fe200000000ff */
[-C--:B------:R-:W-:Y:S01]  /*dae0*/  FMUL R53, R53, R19.reuse ;  /* 0x0000001335357220 */ /* 0x080fe20000400000 */
[----:B------:R-:W-:Y:S01]  /*daf0*/  F2FP.F16.F32.PACK_AB R38, RZ, R38 ;  /* 0x00000026ff26723e */ /* 0x000fe200000000ff */
[----:B------:R-:W-:Y:S01]  /*db00*/  FMUL R54, R54, R19 ;  /* 0x0000001336367220 */ /* 0x000fe20000400000 */
[----:B------:R-:W-:Y:S01]  /*db10*/  F2FP.F16.F32.PACK_AB R39, RZ, R39 ;  /* 0x00000027ff27723e */ /* 0x000fe200000000ff */
        /* <DEDUP_REMOVED lines=25> */
[C---:B------:R-:W-:Y:S01]  /*dcb0*/  ISETP.GT.AND P5, PT, R0.reuse, RZ, P0 ;  /* 0x000000ff0000720c */ /* 0x040fe200007a4270 */
[-C--:B------:R-:W-:Y:S01]  /*dcc0*/  FMUL R63, R63, R19.reuse ;  /* 0x000000133f3f7220 */ /* 0x080fe20000400000 */
[----:B------:R-:W-:Y:S01]  /*dcd0*/  F2FP.F16.F32.PACK_AB R48, RZ, R48 ;  /* 0x00000030ff30723e */ /* 0x000fe200000000ff */
[----:B------:R-:W-:Y:S01]  /*dce0*/  @P4 STG.E.U16 desc[UR36][R10.64+0xb0], R116 ;  /* 0x0000b0740a004986 */ /* 0x000fe2000c101524 */
[----:B------:R-:W-:Y:S01]  /*dcf0*/  ISETP.GT.AND P4, PT, R0, 0x58, P2 ;  /* 0x000000580000780c */ /* 0x000fe20001784270 */
[-C--:B------:R-:W-:Y:S01]  /*dd00*/  FMUL R64, R64, R19.reuse ;  /* 0x0000001340407220 */ /* 0x080fe20000400000 */
[C---:B------:R-:W-:Y:S01]  /*dd10*/  ISETP.GT.AND P2, PT, R0.reuse, 0x59, P2 ;  /* 0x000000590000780c */ /* 0x040fe20001744270 */
[----:B------:R0:W-:Y:S01]  /*dd20*/  @P3 STG.E.U16 desc[UR36][R10.64+0xb2], R117 ;  /* 0x0000b2750a003986 */ /* 0x0001e2000c101524 */
        /* <DEDUP_REMOVED lines=11> */
[----:B0-----:R-:W-:Y:S01]  /*dde0*/  @P4 IMAD.MOV.U32 R10, RZ, RZ, R6 ;  /* 0x000000ffff0a4224 */ /* 0x001fe200078e0006 */
[----:B------:R-:W-:Y:S01]  /*ddf0*/  IADD3 R6, P6, R8, UR5, RZ ;  /* 0x0000000508067c10 */ /* 0x000fe2000ffde0ff */
[----:B------:R-:W-:Y:S01]  /*de00*/  @P4 IMAD.MOV.U32 R11, RZ, RZ, R7 ;  /* 0x000000ffff0b4224 */ /* 0x000fe200078e0007 */
[----:B------:R-:W-:Y:S01]  /*de10*/  F2FP.F16.F32.PACK_AB R54, RZ, R54 ;  /* 0x00000036ff36723e */ /* 0x000fe200000000ff */
[-C--:B------:R-:W-:Y:S01]  /*de20*/  FMUL R70, R70, R19.reuse ;  /* 0x0000001346467220 */ /* 0x080fe20000400000 */
[----:B------:R-:W-:Y:S01]  /*de30*/  IADD3.X R7, R9, UR4, RZ, P6, !PT ;  /* 0x0000000409077c10 */ /* 0x000fe2000b7fe4ff */
[----:B------:R-:W-:Y:S01]  /*de40*/  FMUL R71, R71, R19 ;  /* 0x0000001347477220 */ /* 0x000fe20000400000 */
[----:B------:R-:W-:Y:S01]  /*de50*/  @P4 STG.E.U16 desc[UR36][R10.64+0xb0], R118 ;  /* 0x0000b0760a004986 */ /* 0x000fe2000c101524 */
[----:B------:R-:W-:-:S02]  /*de60*/  ISETP.GT.AND P4, PT, R0, 0x1, P1 ;  /* 0x000000010000780c */ /* 0x000fc40000f84270 */
[----:B------:R-:W-:Y:S01]  /*de70*/  F2FP.F16.F32.PACK_AB R55, RZ, R55 ;  /* 0x00000037ff37723e */ /* 0x000fe200000000ff */
[----:B------:R0:W-:Y:S01]  /*de80*/  @P2 STG.E.U16 desc[UR36][R4.64+0xb2], R119 ;  /* 0x0000b27704002986 */ /* 0x0001e2000c101524 */
[C---:B------:R-:W-:Y:S02]  /*de90*/  ISETP.GT.AND P2, PT, R0.reuse, 0x8, P0 ;  /* 0x000000080000780c */ /* 0x040fe40000744270 */
[----:B------:R-:W-:Y:S01]  /*dea0*/  F2FP.F16.F32.PACK_AB R56, RZ, R56 ;  /* 0x00000038ff38723e */ /* 0x000fe200000000ff */
[----:B------:R-:W-:Y:S01]  /*deb0*/  @P5 STG.E.U16 desc[UR36][R8.64], R24 ;  /* 0x0000001808005986 */ /* 0x000fe2000c101524 */
[----:B------:R-:W-:Y:S02]  /*dec0*/  ISETP.GT.AND P5, PT, R0, RZ, P1 ;  /* 0x000000ff0000720c */ /* 0x000fe40000fa4270 */
[----:B------:R-:W-:Y:S02]  /*ded0*/  F2FP.F16.F32.PACK_AB R57, RZ, R57 ;  /* 0x00000039ff39723e */ /* 0x000fe400000000ff */
[----:B------:R-:W-:-:S02]  /*dee0*/  F2FP.F16.F32.PACK_AB R58, RZ, R58 ;  /* 0x0000003aff3a723e */ /* 0x000fc400000000ff */
[----:B------:R-:W-:Y:S01]  /*def0*/  F2FP.F16.F32.PACK_AB R59, RZ, R59 ;  /* 0x0000003bff3b723e */ /* 0x000fe200000000ff */
[----:B0-----:R-:W-:Y:S01]  /*df00*/  @P3 IMAD.MOV.U32 R4, RZ, RZ, R8 ;  /* 0x000000ffff043224 */ /* 0x001fe200078e0008 */
[----:B------:R-:W-:Y:S01]  /*df10*/  F2FP.F16.F32.PACK_AB R60, RZ, R60 ;  /* 0x0000003cff3c723e */ /* 0x000fe200000000ff */
[----:B------:R-:W-:Y:S01]  /*df20*/  @P3 IMAD.MOV.U32 R5, RZ, RZ, R9 ;  /* 0x000000ffff053224 */ /* 0x000fe200078e0009 */
[C---:B------:R-:W-:Y:S02]  /*df30*/  ISETP.GT.AND P6, PT, R0.reuse, 0x49, P1 ;  /* 0x000000490000780c */ /* 0x040fe40000fc4270 */
[----:B------:R-:W-:Y:S02]  /*df40*/  F2FP.F16.F32.PACK_AB R61, RZ, R61 ;  /* 0x0000003dff3d723e */ /* 0x000fe400000000ff */
[----:B------:R0:W-:Y:S01]  /*df50*/  @P3 STG.E.U16 desc[UR36][R4.64+0x2], R25 ;  /* 0x0000021904003986 */ /* 0x0001e2000c101524 */
[C---:B------:R-:W-:Y:S02]  /*df60*/  ISETP.GT.AND P3, PT, R0.reuse, 0x9, P0 ;  /* 0x000000090000780c */ /* 0x040fe40000764270 */
[----:B------:R-:W-:Y:S01]  /*df70*/  F2FP.F16.F32.PACK_AB R62, RZ, R62 ;  /* 0x0000003eff3e723e */ /* 0x000fe200000000ff */
[----:B------:R-:W-:Y:S01]  /*df80*/  @P5 STG.E.U16 desc[UR36][R6.64], R26 ;  /* 0x0000001a06005986 */ /* 0x000fe2000c101524 */
[----:B------:R-:W-:-:S02]  /*df90*/  ISETP.GT.AND P5, PT, R0, 0x9, P1 ;  /* 0x000000090000780c */ /* 0x000fc40000fa4270 */
[----:B------:R-:W-:Y:S02]  /*dfa0*/  F2FP.F16.F32.PACK_AB R63, RZ, R63 ;  /* 0x0000003fff3f723e */ /* 0x000fe400000000ff */
[----:B------:R-:W-:Y:S02]  /*dfb0*/  F2FP.F16.F32.PACK_AB R64, RZ, R64 ;  /* 0x00000040ff40723e */ /* 0x000fe400000000ff */
[----:B------:R-:W-:Y:S01]  /*dfc0*/  F2FP.F16.F32.PACK_AB R65, RZ, R65 ;  /* 0x00000041ff41723e */ /* 0x000fe200000000ff */
[----:B0-----:R-:W-:Y:S01]  /*dfd0*/  @P4 IMAD.MOV.U32 R5, RZ, RZ, R7 ;  /* 0x000000ffff054224 */ /* 0x001fe200078e0007 */
[----:B------:R-:W-:Y:S02]  /*dfe0*/  @P4 MOV R4, R6 ;  /* 0x0000000600044202 */ /* 0x000fe40000000f00 */
[----:B------:R-:W-:Y:S02]  /*dff0*/  F2FP.F16.F32.PACK_AB R66, RZ, R66 ;  /* 0x00000042ff42723e */ /* 0x000fe400000000ff */
[----:B------:R-:W-:Y:S01]  /*e000*/  F2FP.F16.F32.PACK_AB R67, RZ, R67 ;  /* 0x00000043ff43723e */ /* 0x000fe200000000ff */
[----:B------:R0:W-:Y:S01]  /*e010*/  @P4 STG.E.U16 desc[UR36][R4.64+0x2], R27 ;  /* 0x0000021b04004986 */ /* 0x0001e2000c101524 */
[----:B------:R-:W-:-:S02]  /*e020*/  ISETP.GT.AND P4, PT, R0, 0x8, P1 ;  /* 0x000000080000780c */ /* 0x000fc40000f84270 */
[----:B------:R-:W-:Y:S02]  /*e030*/  F2FP.F16.F32.PACK_AB R68, RZ, R68 ;  /* 0x00000044ff44723e */ /* 0x000fe400000000ff */
[----:B------:R-:W-:Y:S02]  /*e040*/  F2FP.F16.F32.PACK_AB R69, RZ, R69 ;  /* 0x00000045ff45723e */ /* 0x000fe400000000ff */
[----:B------:R-:W-:Y:S02]  /*e050*/  F2FP.F16.F32.PACK_AB R70, RZ, R70 ;  /* 0x00000046ff46723e */ /* 0x000fe400000000ff */
[----:B------:R-:W-:Y:S01]  /*e060*/  F2FP.F16.F32.PACK_AB R71, RZ, R71 ;  /* 0x00000047ff47723e */ /* 0x000fe200000000ff */
[----:B0-----:R-:W-:Y:S02]  /*e070*/  @P2 IMAD.MOV.U32 R4, RZ, RZ, R8 ;  /* 0x000000ffff042224 */ /* 0x001fe400078e0008 */
[----:B------:R-:W-:-:S05]  /*e080*/  @P2 IMAD.MOV.U32 R5, RZ, RZ, R9 ;  /* 0x000000ffff052224 */ /* 0x000fca00078e0009 */
[----:B------:R0:W-:Y:S01]  /*e090*/  @P2 STG.E.U16 desc[UR36][R4.64+0x10], R28 ;  /* 0x0000101c04002986 */ /* 0x0001e2000c101524 */
[----:B------:R-:W-:Y:S01]  /*e0a0*/  ISETP.GT.AND P2, PT, R0, 0x10, P0 ;  /* 0x000000100000780c */ /* 0x000fe20000744270 */
[----:B0-----:R-:W-:Y:S02]  /*e0b0*/  @P3 IMAD.MOV.U32 R4, RZ, RZ, R8 ;  /* 0x000000ffff043224 */ /* 0x001fe400078e0008 */
[----:B------:R-:W-:-:S05]  /*e0c0*/  @P3 IMAD.MOV.U32 R5, RZ, RZ, R9 ;  /* 0x000000ffff053224 */ /* 0x000fca00078e0009 */
[----:B------:R0:W-:Y:S01]  /*e0d0*/  @P3 STG.E.U16 desc[UR36][R4.64+0x12], R29 ;  /* 0x0000121d04003986 */ /* 0x0001e2000c101524 */
[----:B------:R-:W-:Y:S02]  /*e0e0*/  ISETP.GT.AND P3, PT, R0, 0x11, P0 ;  /* 0x000000110000780c */ /* 0x000fe40000764270 */
[----:B0-----:R-:W-:Y:S01]  /*e0f0*/  @P4 MOV R4, R6 ;  /* 0x0000000600044202 */ /* 0x001fe20000000f00 */
[----:B------:R-:W-:-:S05]  /*e100*/  @P4 IMAD.MOV.U32 R5, RZ, RZ, R7 ;  /* 0x000000ffff054224 */ /* 0x000fca00078e0007 */
[----:B------:R0:W-:Y:S01]  /*e110*/  @P4 STG.E.U16 desc[UR36][R4.64+0x10], R30 ;  /* 0x0000101e04004986 */ /* 0x0001e2000c101524 */
[----:B------:R-:W-:Y:S01]  /*e120*/  ISETP.GT.AND P4, PT, R0, 0x10, P1 ;  /* 0x000000100000780c */ /* 0x000fe20000f84270 */
        /* <DEDUP_REMOVED lines=123> */
[C---:B------:R-:W-:Y:S02]  /*e8e0*/  ISETP.GT.AND P3, PT, R0.reuse, 0x58, P0 ;  /* 0x000000580000780c */ /* 0x040fe40000764270 */
[----:B------:R-:W-:Y:S01]  /*e8f0*/  ISETP.GT.AND P0, PT, R0, 0x59, P0 ;  /* 0x000000590000780c */ /* 0x000fe20000704270 */
[----:B0-----:R-:W-:Y:S02]  /*e900*/  @P5 IMAD.MOV.U32 R4, RZ, RZ, R6 ;  /* 0x000000ffff045224 */ /* 0x001fe400078e0006 */
[----:B------:R-:W-:-:S10]  /*e910*/  @P5 IMAD.MOV.U32 R5, RZ, RZ, R7 ;  /* 0x000000ffff055224 */ /* 0x000fd400078e0007 */
[----:B------:R-:W-:Y:S01]  /*e920*/  @P0 MOV R10, R8 ;  /* 0x00000008000a0202 */ /* 0x000fe20000000f00 */
[----:B------:R-:W-:Y:S01]  /*e930*/  @P0 IMAD.MOV.U32 R11, RZ, RZ, R9 ;  /* 0x000000ffff0b0224 */ /* 0x000fe200078e0009 */
        /* <DEDUP_REMOVED lines=12> */
[----:B------:R-:W-:-:S05]  /*ea00*/  @P2 IMAD.MOV.U32 R5, RZ, RZ, R9 ;  /* 0x000000ffff052224 */ /* 0x000fca00078e0009 */
[----:B------:R0:W-:Y:S02]  /*ea10*/  @P2 STG.E.U16 desc[UR36][R4.64+0xa2], R65 ;  /* 0x0000a24104002986 */ /* 0x0001e4000c101524 */
[----:B0-----:R-:W-:Y:S02]  /*ea20*/  @P6 IMAD.MOV.U32 R4, RZ, RZ, R6 ;  /* 0x000000ffff046224 */ /* 0x001fe400078e0006 */
[----:B------:R-:W-:-:S05]  /*ea30*/  @P6 IMAD.MOV.U32 R5, RZ, RZ, R7 ;  /* 0x000000ffff056224 */ /* 0x000fca00078e0007 */
[----:B------:R0:W-:Y:S02]  /*ea40*/  @P6 STG.E.U16 desc[UR36][R4.64+0xa0], R66 ;  /* 0x0000a04204006986 */ /* 0x0001e4000c101524 */
[----:B0-----:R-:W-:Y:S02]  /*ea50*/  @P5 IMAD.MOV.U32 R4, RZ, RZ, R6 ;  /* 0x000000ffff045224 */ /* 0x001fe400078e0006 */
[----:B------:R-:W-:-:S05]  /*ea60*/  @P5 IMAD.MOV.U32 R5, RZ, RZ, R7 ;  /* 0x000000ffff055224 */ /* 0x000fca00078e0007 */
[----:B------:R0:W-:Y:S04]  /*ea70*/  @P5 STG.E.U16 desc[UR36][R4.64+0xa2], R67 ;  /* 0x0000a24304005986 */ /* 0x0001e8000c101524 */
[----:B------:R1:W-:Y:S04]  /*ea80*/  @P3 STG.E.U16 desc[UR36][R8.64+0xb0], R68 ;  /* 0x0000b04408003986 */ /* 0x0003e8000c101524 */
[----:B------:R1:W-:Y:S01]  /*ea90*/  @P0 STG.E.U16 desc[UR36][R10.64+0xb2], R69 ;  /* 0x0000b2450a000986 */ /* 0x0003e2000c101524 */
[----:B0-----:R-:W-:Y:S01]  /*eaa0*/  @P4 MOV R4, R6 ;  /* 0x0000000600044202 */ /* 0x001fe20000000f00 */
[----:B------:R-:W-:-:S05]  /*eab0*/  @P4 IMAD.MOV.U32 R5, RZ, RZ, R7 ;  /* 0x000000ffff054224 */ /* 0x000fca00078e0007 */
[----:B------:R1:W-:Y:S04]  /*eac0*/  @P4 STG.E.U16 desc[UR36][R4.64+0xb0], R70 ;  /* 0x0000b04604004986 */ /* 0x0003e8000c101524 */
[----:B------:R1:W-:Y:S02]  /*ead0*/  @P1 STG.E.U16 desc[UR36][R6.64+0xb2], R71 ;  /* 0x0000b24706001986 */ /* 0x0003e4000c101524 */
.L_x_404:
[----:B------:R-:W-:Y:S05]  /*eae0*/  BSYNC B0 ;  /* 0x0000000000007941 */ /* 0x000fea0003800000 */
.L_x_28:
[----:B------:R-:W-:Y:S01]  /*eaf0*/  ULDC UR4, c[0x0][0xc] ;  /* 0x0000030000047ab9 */ /* 0x000fe20000000800 */
[----:B------:R-:W-:Y:S01]  /*eb00*/  ULDC UR5, c[0x0][0x10] ;  /* 0x0000040000057ab9 */ /* 0x000fe20000000800 */
[----:B0-----:R-:W0:Y:S01]  /*eb10*/  LDC R3, c[0x0][0x14] ;  /* 0x00000500ff037b82 */ /* 0x001e220000000800 */
[----:B------:R-:W-:Y:S01]  /*eb20*/  UIMAD.WIDE.U32 UR4, UR4, UR5, URZ ;  /* 0x00000005040472a5 */ /* 0x000fe2000f8e003f */
[----:B------:R-:W-:Y:S01]  /*eb30*/  PRMT R0, RZ, 0x7610, R0 ;  /* 0x00007610ff007816 */ /* 0x000fe20000000000 */
[----:B------:R-:W-:Y:S01]  /*eb40*/  UMOV UR42, 0xffffffff ;  /* 0xffffffff002a7882 */ /* 0x000fe20000000000 */
[----:B------:R-:W-:-:S03]  /*eb50*/  UMOV UR43, 0xffffffff ;  /* 0xffffffff002b7882 */ /* 0x000fc60000000000 */
[----:B0-----:R-:W-:-:S04]  /*eb60*/  IMAD.WIDE.U32 R16, R3, UR4, R16 ;  /* 0x0000000403107c25 */ /* 0x001fc8000f8e0010 */
[----:B------:R-:W-:Y:S01]  /*eb70*/  IMAD R3, R3, UR5, RZ ;  /* 0x0000000503037c24 */ /* 0x000fe2000f8e02ff */
[----:B------:R-:W-:Y:S02]  /*eb80*/  ULDC.64 UR4, c[0x0][0x650] ;  /* 0x0001940000047ab9 */ /* 0x000fe40000000a00 */
[----:B------:R-:W-:Y:S01]  /*eb90*/  ISETP.GE.U32.AND P0, PT, R16, UR4, PT ;  /* 0x0000000410007c0c */ /* 0x000fe2000bf06070 */
[----:B------:R-:W-:-:S05]  /*eba0*/  IMAD.IADD R17, R17, 0x1, R3 ;  /* 0x0000000111117824 */ /* 0x000fca00078e0203 */
[----:B------:R-:W-:-:S13]  /*ebb0*/  ISETP.GE.U32.AND.EX P0, PT, R17, UR5, PT, P0 ;  /* 0x0000000511007c0c */ /* 0x000fda000bf06100 */
[----:B------:R-:W-:Y:S05]  /*ebc0*/  @P0 BRA `(.L_x_405) ;  /* 0x0000000400880947 */ /* 0x000fea0003800000 */
[----:B------:R-:W0:Y:S01]  /*ebd0*/  S2UR UR6, SR_CTAID.X ;  /* 0x00000000000679c3 */ /* 0x000e220000002500 */
[----:B------:R-:W-:Y:S01]  /*ebe0*/  ULDC.64 UR12, c[0x0][0x628] ;  /* 0x00018a00000c7ab9 */ /* 0x000fe20000000a00 */
[----:B------:R-:W-:Y:S01]  /*ebf0*/  ULDC UR4, c[0x0][0x150] ;  /* 0x0000540000047ab9 */ /* 0x000fe20000000800 */
[----:B------:R-:W-:Y:S01]  /*ec00*/  ISETP.NE.U32.AND P0, PT, RZ, UR12, PT ;  /* 0x0000000cff007c0c */ /* 0x000fe2000bf05070 */
[----:B------:R-:W-:Y:S01]  /*ec10*/  ULDC UR15, c[0x0][0x630] ;  /* 0x00018c00000f7ab9 */ /* 0x000fe20000000800 */
[C---:B------:R-:W-:Y:S01]  /*ec20*/  R2UR UR16, R16.reuse ;  /* 0x00000000101072ca */ /* 0x040fe200000e0000 */
[----:B------:R-:W-:Y:S01]  /*ec30*/  ULDC UR19, c[0x0][0x154] ;  /* 0x0000550000137ab9 */ /* 0x000fe20000000800 */
[----:B------:R-:W-:Y:S01]  /*ec40*/  ISETP.NE.AND.EX P0, PT, RZ, UR13, PT, P0 ;  /* 0x0000000dff007c0c */ /* 0x000fe2000bf05300 */
[----:B------:R-:W1:Y:S01]  /*ec50*/  S2UR UR18, SR_CTAID.Y ;  /* 0x00000000001279c3 */ /* 0x000e620000002600 */
[----:B------:R-:W-:Y:S02]  /*ec60*/  R2UR UR17, R17 ;  /* 0x00000000111172ca */ /* 0x000fe400000e0000 */
[----:B------:R-:W-:-:S02]  /*ec70*/  R2UR UR10, R16 ;  /* 0x00000000100a72ca */ /* 0x000fc400000e0000 */
[----:B------:R-:W-:Y:S02]  /*ec80*/  R2UR UR11, R17 ;  /* 0x00000000110b72ca */ /* 0x000fe400000e0000 */
[----:B0-----:R-:W-:-:S05]  /*ec90*/  I2FP.F32.U32 R0, UR6 ;  /* 0x0000000600007c45 */ /* 0x001fca0008201000 */
[----:B------:R-:W-:-:S04]  /*eca0*/  FMUL R0, R0, UR4 ;  /* 0x0000000400007c20 */ /* 0x000fc80008400000 */
[----:B------:R0:W0:Y:S01]  /*ecb0*/  F2I.U32.TRUNC.NTZ R3, R0 ;  /* 0x0000000000037305 */ /* 0x000022000020f000 */
[----:B-1----:R-:W-:Y:S05]  /*ecc0*/  @!P0 BRA `(.L_x_406) ;  /* 0x0000000000308947 */ /* 0x002fea0003800000 */
        /* <DEDUP_REMOVED lines=12> */
.L_x_406:
[----:B------:R-:W-:Y:S01]  /*ed90*/  USHF.R.U64 UR43, UR10, UR15, UR11 ;  /* 0x0000000f0a2b7299 */ /* 0x000fe2000800120b */
[----:B0-----:R-:W-:Y:S01]  /*eda0*/  I2FP.F32.U32 R0, UR18 ;  /* 0x0000001200007c45 */ /* 0x001fe20008201000 */
[----:B------:R-:W-:Y:S02]  /*edb0*/  USHF.R.U32.HI UR4, URZ, UR15, UR11 ;  /* 0x0000000f3f047299 */ /* 0x000fe4000801160b */
        /* <DEDUP_REMOVED lines=8> */
[----:B------:R-:W-:Y:S01]  /*ee40*/  UIMAD.WIDE.U32 UR8, UR10, UR12, UR8 ;  /* 0x0000000c0a0872a5 */ /* 0x000fe2000f8e0008 */
[----:B------:R-:W-:Y:S01]  /*ee50*/  R2UR UR12, R3 ;  /* 0x00000000030c72ca */ /* 0x000fe200000e0000 */
[----:B------:R-:W-:Y:S01]  /*ee60*/  UIMAD UR10, UR10, UR13, UR4 ;  /* 0x0000000d0a0a72a4 */ /* 0x000fe2000f8e0204 */
[----:B------:R-:W-:Y:S01]  /*ee70*/  ULDC UR11, c[0x0][0x618] ;  /* 0x00018600000b7ab9 */ /* 0x000fe20000000800 */
[----:B------:R-:W-:Y:S02]  /*ee80*/  ULDC UR21, c[0x0][0x658] ;  /* 0x0001960000157ab9 */ /* 0x000fe40000000800 */
[----:B------:R-:W-:Y:S01]  /*ee90*/  UIADD3 UR9, UR9, UR10, URZ ;  /* 0x0000000a09097290 */ /* 0x000fe2000fffe03f */
[----:B------:R-:W-:Y:S01]  /*eea0*/  UMOV UR15, 0xffffffff ;  /* 0xffffffff000f7882 */ /* 0x000fe20000000000 */
[----:B------:R-:W-:Y:S01]  /*eeb0*/  ULDC.64 UR4, c[0x0][0x640] ;  /* 0x0001900000047ab9 */ /* 0x000fe20000000a00 */
[----:B------:R-:W-:Y:S01]  /*eec0*/  USHF.L.U32 UR15, UR15, UR21, URZ ;  /* 0x000000150f0f7299 */ /* 0x000fe2000800063f */
[----:B------:R-:W-:Y:S01]  /*eed0*/  ISETP.NE.U32.AND P0, PT, RZ, UR4, PT ;  /* 0x00000004ff007c0c */ /* 0x000fe2000bf05070 */
[----:B------:R-:W-:-:S02]  /*eee0*/  USHF.R.U64 UR16, UR8, UR11, UR9 ;  /* 0x0000000b08107299 */ /* 0x000fc40008001209 */
[----:B------:R-:W-:Y:S01]  /*eef0*/  USHF.R.U32.HI UR8, URZ, UR11, UR9 ;  /* 0x0000000b3f087299 */ /* 0x000fe20008011609 */
[----:B0-----:R-:W-:Y:S01]  /*ef00*/  R2UR UR14, R0 ;  /* 0x00000000000e72ca */ /* 0x001fe200000e0000 */
[----:B------:R-:W-:Y:S01]  /*ef10*/  ULDC UR17, c[0x0][0x608] ;  /* 0x0001820000117ab9 */ /* 0x000fe20000000800 */
[----:B------:R-:W-:Y:S01]  /*ef20*/  ULOP3.LUT UR41, URZ, UR15, URZ, 0x33, !UPT ;  /* 0x0000000f3f297292 */ /* 0x000fe2000f8e333f */
[----:B------:R-:W-:Y:S01]  /*ef30*/  ISETP.NE.AND.EX P0, PT, RZ, UR5, PT, P0 ;  /* 0x00000005ff007c0c */ /* 0x000fe2000bf05300 */
[----:B------:R-:W-:Y:S02]  /*ef40*/  USHF.R.U64 UR15, UR16, UR17, UR8 ;  /* 0x00000011100f7299 */ /* 0x000fe40008001208 */
[----:B------:R-:W-:Y:S02]  /*ef50*/  USHF.R.U32.HI UR8, URZ, UR17, UR8 ;  /* 0x000000113f087299 */ /* 0x000fe40008011608 */
[----:B------:R-:W-:Y:S02]  /*ef60*/  UIADD3 UR12, -UR12, URZ, URZ ;  /* 0x0000003f0c0c7290 */ /* 0x000fe4000fffe13f */
[----:B------:R-:W-:Y:S01]  /*ef70*/  USHF.R.U64 UR17, UR15, UR21, UR8 ;  /* 0x000000150f117299 */ /* 0x000fe20008001208 */
[----:B------:R-:W-:Y:S01]  /*ef80*/  UMOV UR19, 0x1 ;  /* 0x0000000100137882 */ /* 0x000fe20000000000 */
[----:B------:R-:W-:Y:S01]  /*ef90*/  ULDC UR13, c[0x0][0x144] ;  /* 0x00005100000d7ab9 */ /* 0x000fe20000000800 */
[----:B------:R-:W-:Y:S01]  /*efa0*/  ULDC UR7, c[0x0][0x600] ;  /* 0x0001800000077ab9 */ /* 0x000fe20000000800 */
[----:B------:R-:W-:-:S02]  /*efb0*/  USHF.L.U32 UR24, UR19, UR21, URZ ;  /* 0x0000001513187299 */ /* 0x000fc4000800063f */
[----:B------:R-:W-:Y:S02]  /*efc0*/  USHF.R.U32.HI UR8, URZ, UR21, UR8 ;  /* 0x000000153f087299 */ /* 0x000fe40008011608 */
[----:B------:R-:W-:Y:S02]  /*efd0*/  UIMAD UR21, UR13, UR12, UR6 ;  /* 0x0000000c0d1572a4 */ /* 0x000fe4000f8e0206 */
[----:B------:R-:W-:Y:S02]  /*efe0*/  UIADD3 UR20, UR7, -0x1, URZ ;  /* 0xffffffff07147890 */ /* 0x000fe4000fffe03f */
[----:B------:R-:W-:Y:S01]  /*eff0*/  UIADD3 UR19, -UR14, URZ, URZ ;  /* 0x0000003f0e137290 */ /* 0x000fe2000fffe13f */
        /* <DEDUP_REMOVED lines=17> */
.L_x_407:
[----:B------:R-:W-:Y:S01]  /*f110*/  UISETP.NE.AND UP0, UPT, UR46, URZ, UPT ;  /* 0x0000003f2e00728c */ /* 0x000fe2000bf05270 */
[----:B------:R-:W-:Y:S01]  /*f120*/  IMAD.MOV.U32 R0, RZ, RZ, 0x1 ;  /* 0x00000001ff007424 */ /* 0x000fe200078e00ff */
[----:B------:R-:W-:Y:S02]  /*f130*/  USHF.R.U64 UR4, UR6, UR22, UR8 ;  /* 0x0000001606047299 */ /* 0x000fe40008001208 */
[----:B------:R-:W-:Y:S02]  /*f140*/  ULOP3.LUT UR41, UR15, UR41, URZ, 0xc0, !UPT ;  /* 0x000000290f297292 */ /* 0x000fe4000f8ec03f */
[----:B------:R-:W-:Y:S02]  /*f150*/  UIADD3 UR5, -UR4, URZ, URZ ;  /* 0x0000003f04057290 */ /* 0x000fe4000fffe13f */
[----:B------:R-:W-:Y:S02]  /*f160*/  UIMAD UR41, UR24, UR4, UR41 ;  /* 0x00000004182972a4 */ /* 0x000fe4000f8e0229 */
[----:B------:R-:W-:-:S02]  /*f170*/  ULOP3.LUT UR16, UR16, UR20, URZ, 0xc0, !UPT ;  /* 0x0000001410107292 */ /* 0x000fc4000f8ec03f */
[----:B------:R-:W-:Y:S02]  /*f180*/  @UP0 UIMAD UR21, UR25, UR19, UR18 ;  /* 0x00000013191502a4 */ /* 0x000fe4000f8e0212 */
[----:B------:R-:W-:-:S03]  /*f190*/  UIMAD UR4, UR5, UR23, UR17 ;  /* 0x00000017050472a4 */ /* 0x000fc6000f8e0211 */
[----:B------:R-:W-:Y:S01]  /*f1a0*/  ULDC UR5, c[0x0][0x610] ;  /* 0x0001840000057ab9 */ /* 0x000fe20000000800 */
[----:B------:R-:W-:Y:S02]  /*f1b0*/  UIMAD UR4, UR4, UR7, UR16 ;  /* 0x00000007040472a4 */ /* 0x000fe4000f8e0210 */
[----:B------:R-:W-:-:S04]  /*f1c0*/  UIMAD UR41, UR41, UR5, UR21 ;  /* 0x00000005292972a4 */ /* 0x000fc8000f8e0215 */
[----:B------:R-:W-:Y:S02]  /*f1d0*/  USEL UR42, UR4, UR41, !UP0 ;  /* 0x00000029042a7287 */ /* 0x000fe4000c000000 */
[----:B------:R-:W-:-:S12]  /*f1e0*/  USEL UR41, UR41, UR4, !UP0 ;  /* 0x0000000429297287 */ /* 0x000fd8000c000000 */
.L_x_405:
[----:B------:R-:W-:-:S13]  /*f1f0*/  LOP3.LUT P0, RZ, R0, 0xff, RZ, 0xc0, !PT ;  /* 0x000000ff00ff7812 */ /* 0x000fda000780c0ff */
[----:B------:R-:W-:Y:S05]  /*f200*/  @P0 BRA `(.L_x_408) ;  /* 0xffffff1c00b80947 */ /* 0x000fea000383ffff */
[----:B------:R-:W-:Y:S05]  /*f210*/  EXIT ;  /* 0x000000000000794d */ /* 0x000fea0003800000 */
.L_x_3:
[----:B------:R-:W-:Y:S01]  /*f220*/  ULDC.64 UR8, c[0x0][0x650] ;  /* 0x0001940000087ab9 */ /* 0x000fe20000000a00 */
[----:B------:R-:W-:Y:S01]  /*f230*/  PRMT R0, RZ, 0x7610, R0 ;  /* 0x00007610ff007816 */ /* 0x000fe20000000000 */
[----:B------:R-:W-:Y:S01]  /*f240*/  IMAD.MOV.U32 R3, RZ, RZ, -0x1 ;  /* 0xffffffffff037424 */ /* 0x000fe200078e00ff */
[----:B------:R-:W-:Y:S01]  /*f250*/  ISETP.GE.U32.AND P0, PT, R16, UR8, PT ;  /* 0x0000000810007c0c */ /* 0x000fe2000bf06070 */
[----:B------:R-:W-:Y:S01]  /*f260*/  IMAD.MOV.U32 R4, RZ, RZ, -0x1 ;  /* 0xffffffffff047424 */ /* 0x000fe200078e00ff */
[----:B------:R-:W-:Y:S02]  /*f270*/  MOV R11, 0xffffffff ;  /* 0xffffffff000b7802 */ /* 0x000fe40000000f00 */
[----:B------:R-:W-:-:S13]  /*f280*/  ISETP.GE.U32.AND.EX P0, PT, R17, UR9, PT, P0 ;  /* 0x0000000911007c0c */ /* 0x000fda000bf06100 */
[----:B------:R-:W-:Y:S05]  /*f290*/  @P0 BRA `(.L_x_409) ;  /* 0x00000004008c0947 */ /* 0x000fea0003800000 */
[----:B------:R-:W-:Y:S01]  /*f2a0*/  I2FP.F32.U32 R0, UR4 ;  /* 0x0000000400007c45 */ /* 0x000fe20008201000 */
[----:B0-----:R-:W-:Y:S01]  /*f2b0*/  ULDC.64 UR16, c[0x0][0x628] ;  /* 0x00018a0000107ab9 */ /* 0x001fe20000000a00 */
        /* <DEDUP_REMOVED lines=24> */
.L_x_410:
        /* <DEDUP_REMOVED lines=24> */
[----:B------:R-:W-:Y:S01]  /*f5c0*/  UMOV UR19, 0x1 ;  /* 0x0000000100137882 */ /* 0x000fe20000000000 */
[----:B------:R-:W-:Y:S01]  /*f5d0*/  ULDC UR20, c[0x0][0x608] ;  /* 0x0001820000147ab9 */ /* 0x000fe20000000800 */
[----:B------:R-:W-:Y:S01]  /*f5e0*/  USHF.L.U32 UR26, UR19, UR23, URZ ;  /* 0x00000017131a7299 */ /* 0x000fe2000800063f */
[----:B------:R-:W-:Y:S01]  /*f5f0*/  ISETP.NE.AND.EX P0, PT, RZ, UR9, PT, P0 ;  /* 0x00000009ff007c0c */ /* 0x000fe2000bf05300 */
[----:B------:R-:W-:Y:S02]  /*f600*/  USHF.R.U64 UR19, UR18, UR20, UR11 ;  /* 0x0000001412137299 */ /* 0x000fe4000800120b */
[----:B------:R-:W-:Y:S02]  /*f610*/  USHF.R.U32.HI UR11, URZ, UR20, UR11 ;  /* 0x000000143f0b7299 */ /* 0x000fe4000801160b */
[----:B------:R-:W-:-:S02]  /*f620*/  UIADD3 UR15, -UR15, URZ, URZ ;  /* 0x0000003f0f0f7290 */ /* 0x000fc4000fffe13f */
[----:B------:R-:W-:Y:S01]  /*f630*/  USHF.R.U64 UR20, UR19, UR23, UR11 ;  /* 0x0000001713147299 */ /* 0x000fe2000800120b */
[----:B------:R-:W-:Y:S01]  /*f640*/  ULDC UR16, c[0x0][0x144] ;  /* 0x0000510000107ab9 */ /* 0x000fe20000000800 */
[----:B------:R-:W-:Y:S01]  /*f650*/  ULDC UR6, c[0x0][0x600] ;  /* 0x0001800000067ab9 */ /* 0x000fe20000000800 */
[----:B------:R-:W-:Y:S02]  /*f660*/  USHF.R.U32.HI UR11, URZ, UR23, UR11 ;  /* 0x000000173f0b7299 */ /* 0x000fe4000801160b */
[----:B------:R-:W-:Y:S02]  /*f670*/  UIMAD UR23, UR16, UR15, UR4 ;  /* 0x0000000f101772a4 */ /* 0x000fe4000f8e0204 */
[----:B------:R-:W-:Y:S02]  /*f680*/  UIADD3 UR22, UR6, -0x1, URZ ;  /* 0xffffffff06167890 */ /* 0x000fe4000fffe03f */
[----:B------:R-:W-:Y:S02]  /*f690*/  ULOP3.LUT UR27, URZ, UR13, URZ, 0x33, !UPT ;  /* 0x0000000d3f1b7292 */ /* 0x000fe4000f8e333f */
        /* <DEDUP_REMOVED lines=18> */
.L_x_411:
[----:B------:R-:W-:Y:S01]  /*f7c0*/  UISETP.NE.AND UP0, UPT, UR46, URZ, UPT ;  /* 0x0000003f2e00728c */ /* 0x000fe2000bf05270 */
[----:B------:R-:W-:Y:S01]  /*f7d0*/  IMAD.MOV.U32 R0, RZ, RZ, 0x1 ;  /* 0x00000001ff007424 */ /* 0x000fe200078e00ff */
[----:B------:R-:W-:Y:S01]  /*f7e0*/  USHF.R.U64 UR8, UR4, UR24, UR11 ;  /* 0x0000001804087299 */ /* 0x000fe2000800120b */
[----:B------:R-:W-:Y:S01]  /*f7f0*/  IMAD.U32 R11, RZ, RZ, UR5 ;  /* 0x00000005ff0b7e24 */ /* 0x000fe2000f8e00ff */
[----:B------:R-:W-:Y:S02]  /*f800*/  ULOP3.LUT UR4, UR19, UR27, URZ, 0xc0, !UPT ;  /* 0x0000001b13047292 */ /* 0x000fe4000f8ec03f */
[----:B------:R-:W-:Y:S02]  /*f810*/  ULOP3.LUT UR18, UR18, UR22, URZ, 0xc0, !UPT ;  /* 0x0000001612127292 */ /* 0x000fe4000f8ec03f */
[----:B------:R-:W-:-:S03]  /*f820*/  UIMAD UR4, UR26, UR8, UR4 ;  /* 0x000000081a0472a4 */ /* 0x000fc6000f8e0204 */
[----:B------:R-:W-:Y:S02]  /*f830*/  @UP0 UIMAD UR23, UR28, UR21, UR7 ;  /* 0x000000151c1702a4 */ /* 0x000fe4000f8e0207 */
[----:B------:R-:W-:-:S03]  /*f840*/  UIADD3 UR7, -UR8, URZ, URZ ;  /* 0x0000003f08077290 */ /* 0x000fc6000fffe13f */
[----:B------:R-:W-:Y:S01]  /*f850*/  ULDC UR8, c[0x0][0x610] ;  /* 0x0001840000087ab9 */ /* 0x000fe20000000800 */
[----:B------:R-:W-:Y:S02]  /*f860*/  UIMAD UR7, UR7, UR25, UR20 ;  /* 0x00000019070772a4 */ /* 0x000fe4000f8e0214 */
[----:B------:R-:W-:Y:S02]  /*f870*/  UIMAD UR4, UR4, UR8, UR23 ;  /* 0x00000008040472a4 */ /* 0x000fe4000f8e0217 */
[----:B------:R-:W-:-:S04]  /*f880*/  UIMAD UR7, UR7, UR6, UR18 ;  /* 0x00000006070772a4 */ /* 0x000fc8000f8e0212 */
[----:B------:R-:W-:Y:S02]  /*f890*/  USEL UR6, UR7, UR4, !UP0 ;  /* 0x0000000407067287 */ /* 0x000fe4000c000000 */
[----:B------:R-:W-:-:S04]  /*f8a0*/  USEL UR4, UR4, UR7, !UP0 ;  /* 0x0000000704047287 */ /* 0x000fc8000c000000 */
[----:B------:R-:W-:Y:S02]  /*f8b0*/  IMAD.U32 R4, RZ, RZ, UR6 ;  /* 0x00000006ff047e24 */ /* 0x000fe4000f8e00ff */
[----:B------:R-:W-:-:S07]  /*f8c0*/  IMAD.U32 R3, RZ, RZ, UR4 ;  /* 0x00000004ff037e24 */ /* 0x000fce000f8e00ff */
.L_x_409:
[----:B------:R-:W-:-:S08]  /*f8d0*/  NOP ;  /* 0x0000000000007918 */ /* 0x000fd00000000000 */
[----:B------:R-:W1:-:S00]  /*f8e0*/  USETMAXREG.DEALLOC.CTAPOOL 0x28 ;  /* 0x00000028000079c8 */ /* 0x000e4000080e0500 */
[----:B------:R-:W-:-:S13]  /*f8f0*/  ISETP.NE.AND P0, PT, RZ, UR10, PT ;  /* 0x0000000aff007c0c */ /* 0x000fda000bf05270 */
[----:B0-----:R-:W-:Y:S05]  /*f900*/  @P0 EXIT ;  /* 0x000000000000094d */ /* 0x001fea0003800000 */
[----:B-1----:R-:W-:Y:S01]  /*f910*/  LOP3.LUT P0, RZ, R0, 0xff, RZ, 0xc0, !PT ;  /* 0x000000ff00ff7812 */ /* 0x002fe2000780c0ff */
[----:B------:R-:W-:Y:S01]  /*f920*/  IMAD.MOV.U32 R0, RZ, RZ, 0x1 ;  /* 0x00000001ff007424 */ /* 0x000fe200078e00ff */
[----:B------:R-:W-:-:S11]  /*f930*/  MOV R8, RZ ;  /* 0x000000ff00087202 */ /* 0x000fd60000000f00 */
[----:B------:R-:W-:Y:S05]  /*f940*/  @!P0 BRA `(.L_x_412) ;  /* 0x0000000c00488947 */ /* 0x000fea0003800000 */
[----:B------:R-:W-:Y:S01]  /*f950*/  ULDC UR4, c[0x0][0x28c] ;  /* 0x0000a30000047ab9 */ /* 0x000fe20000000800 */
[----:B------:R-:W-:Y:S01]  /*f960*/  ULDC UR6, c[0x0][0x658] ;  /* 0x0001960000067ab9 */ /* 0x000fe20000000800 */
[----:B------:R-:W-:Y:S01]  /*f970*/  UIADD3 UR10, UR4, 0x1f, URZ ;  /* 0x0000001f040a7890 */ /* 0x000fe2000fffe03f */
[C---:B------:R-:W-:Y:S01]  /*f980*/  LOP3.LUT P2, RZ, R2.reuse, 0x7f, RZ, 0xc0, !PT ;  /* 0x0000007f02ff7812 */ /* 0x040fe2000784c0ff */
[----:B------:R-:W-:Y:S01]  /*f990*/  UMOV UR7, 0xffffffff ;  /* 0xffffffff00077882 */ /* 0x000fe20000000000 */
[----:B------:R-:W-:Y:S01]  /*f9a0*/  ULDC UR5, c[0x0][0x600] ;  /* 0x0001800000057ab9 */ /* 0x000fe20000000800 */
[----:B------:R-:W-:Y:S01]  /*f9b0*/  UMOV UR9, 0x1 ;  /* 0x0000000100097882 */ /* 0x000fe20000000000 */
[----:B------:R-:W-:Y:S01]  /*f9c0*/  USHF.L.U32 UR7, UR7, UR6, URZ ;  /* 0x0000000607077299 */ /* 0x000fe2000800063f */
[----:B------:R-:W-:Y:S01]  /*f9d0*/  LOP3.LUT P0, RZ, R2, 0x1f, RZ, 0xc0, !PT ;  /* 0x0000001f02ff7812 */ /* 0x000fe2000780c0ff */
[----:B------:R-:W-:Y:S01]  /*f9e0*/  UIADD3 UR4, UR5, -0x1, URZ ;  /* 0xffffffff05047890 */ /* 0x000fe2000fffe03f */
[----:B------:R-:W-:Y:S01]  /*f9f0*/  BSSY B0, `(.L_x_412) ;  /* 0x00000c7000007945 */ /* 0x000fe20003800000 */
[----:B------:R-:W-:Y:S01]  /*fa00*/  USHF.R.S32.HI UR11, URZ, 0x1f, UR10 ;  /* 0x0000001f3f0b7899 */ /* 0x000fe2000801140a */
[----:B------:R-:W-:Y:S01]  /*fa10*/  PLOP3.LUT P0, PT, P0, P2, PT, 0x8a, 0x0 ;  /* 0x000000000000781c */ /* 0x000fe20000705172 */
[----:B------:R-:W-:Y:S01]  /*fa20*/  ULDC UR8, c[0x0][0xc] ;  /* 0x0000030000087ab9 */ /* 0x000fe20000000800 */
[----:B------:R-:W-:Y:S01]  /*fa30*/  USHF.L.U32 UR5, UR9, UR6, URZ ;  /* 0x0000000609057299 */ /* 0x000fe2000800063f */
[----:B------:R-:W-:Y:S01]  /*fa40*/  IMAD.MOV.U32 R9, RZ, RZ, 0x1 ;  /* 0x00000001ff097424 */ /* 0x000fe200078e00ff */
[----:B------:R-:W-:Y:S01]  /*fa50*/  ULEA.HI UR11, UR11, UR10, URZ, 0x5 ;  /* 0x0000000a0b0b7291 */ /* 0x000fe2000f8f283f */
[----:B------:R-:W-:Y:S01]  /*fa60*/  IMAD.MOV.U32 R0, RZ, RZ, 0x1 ;  /* 0x00000001ff007424 */ /* 0x000fe200078e00ff */
[----:B------:R-:W-:Y:S01]  /*fa70*/  ULDC UR9, c[0x0][0x10] ;  /* 0x0000040000097ab9 */ /* 0x000fe20000000800 */
[----:B------:R-:W-:Y:S01]  /*fa80*/  ULOP3.LUT UR6, URZ, UR7, URZ, 0x33, !UPT ;  /* 0x000000073f067292 */ /* 0x000fe2000f8e333f */
[----:B------:R-:W-:Y:S01]  /*fa90*/  IMAD.MOV.U32 R8, RZ, RZ, RZ ;  /* 0x000000ffff087224 */ /* 0x000fe200078e00ff */
[----:B------:R-:W-:Y:S01]  /*faa0*/  UIMAD.WIDE.U32 UR8, UR8, UR9, URZ ;  /* 0x00000009080872a5 */ /* 0x000fe2000f8e003f */
[----:B------:R-:W-:Y:S01]  /*fab0*/  ULDC UR7, c[0x0][0x14] ;  /* 0x0000050000077ab9 */ /* 0x000fe20000000800 */
[----:B------:R-:W-:-:S02]  /*fac0*/  USHF.R.S32.HI UR19, URZ, 0x5, UR11 ;  /* 0x000000053f137899 */ /* 0x000fc4000801140b */
[----:B------:R-:W-:Y:S02]  /*fad0*/  UIMAD.WIDE.U32 UR22, UR8, UR7, URZ ;  /* 0x00000007081672a5 */ /* 0x000fe4000f8e003f */
[----:B------:R-:W-:Y:S02]  /*fae0*/  UIMAD UR13, UR9, UR7, URZ ;  /* 0x00000007090d72a4 */ /* 0x000fe4000f8e023f */
[----:B------:R-:W-:Y:S02]  /*faf0*/  ULOP3.LUT UR21, UR40, 0x2, URZ, 0xfc, !UPT ;  /* 0x0000000228157892 */ /* 0x000fe4000f8efc3f */
[----:B------:R-:W-:Y:S02]  /*fb00*/  UIADD3 UR13, UR23, UR13, URZ ;  /* 0x0000000d170d7290 */ /* 0x000fe4000fffe03f */
[----:B------:R-:W-:Y:S01]  /*fb10*/  UIADD3 UR26, UR19, 0x1, URZ ;  /* 0x00000001131a7890 */ /* 0x000fe2000fffe03f */
[----:B------:R-:W-:-:S11]  /*fb20*/  ULDC.64 UR24, c[0x0][0x198] ;  /* 0x0000660000187ab9 */ /* 0x000fd60000000a00 */
.L_x_424:
[----:B------:R-:W-:-:S03]  /*fb30*/  UMOV UR7, 0xffffffff ;  /* 0xffffffff00077882 */ /* 0x000fc60000000000 */
[----:B------:R-:W-:Y:S05]  /*fb40*/  BRA.DIV UR7, `(.L_x_413) ;  /* 0x0000000e07dc7947 */ /* 0x000fea000b800000 */
[----:B------:R-:W-:-:S13]  /*fb50*/  ELECT P6, URZ, PT ;  /* 0x00000000003f782f */ /* 0x000fda00038c0000 */
.L_x_436:
[----:B------:R-:W0:Y:S01]  /*fb60*/  LDC R2, c[0x0][0x28c] ;  /* 0x0000a300ff027b82 */ /* 0x000e220000000800 */
[----:B------:R-:W-:Y:S01]  /*fb70*/  BSSY B1, `(.L_x_414) ;  /* 0x0000038000017945 */ /* 0x000fe20003800000 */
[----:B0-----:R-:W-:-:S13]  /*fb80*/  ISETP.LT.OR P6, PT, R2, 0x1, !P6 ;  /* 0x000000010200780c */ /* 0x001fda00077c1670 */
[----:B------:R-:W-:Y:S05]  /*fb90*/  @P6 BRA `(.L_x_415) ;  /* 0x0000000000d46947 */ /* 0x000fea0003800000 */
[----:B------:R-:W-:Y:S01]  /*fba0*/  IMAD.SHL.U32 R7, R3, 0x200, RZ ;  /* 0x0000020003077824 */ /* 0x000fe200078e00ff */
[----:B------:R-:W-:Y:S01]  /*fbb0*/  MOV R14, UR26 ;  /* 0x0000001a000e7c02 */ /* 0x000fe20008000f00 */
[----:B------:R-:W-:Y:S02]  /*fbc0*/  IMAD R6, R4, 0x60, RZ ;  /* 0x0000006004067824 */ /* 0x000fe400078e02ff */
[----:B------:R-:W-:Y:S02]  /*fbd0*/  IMAD.MOV.U32 R12, RZ, RZ, RZ ;  /* 0x000000ffff0c7224 */ /* 0x000fe400078e00ff */
[----:B------:R-:W-:Y:S02]  /*fbe0*/  IMAD.MOV.U32 R2, RZ, RZ, R0 ;  /* 0x000000ffff027224 */ /* 0x000fe400078e0000 */
[----:B------:R-:W-:-:S07]  /*fbf0*/  IMAD.MOV.U32 R3, RZ, RZ, R8 ;  /* 0x000000ffff037224 */ /* 0x000fce00078e0008 */
.L_x_419:
[----:B------:R-:W0:Y:S01]  /*fc00*/  S2R R5, SR_CgaCtaId ;  /* 0x0000000000057919 */ /* 0x000e220000008800 */
[----:B------:R-:W-:-:S04]  /*fc10*/  MOV R4, 0x400 ;  /* 0x0000040000047802 */ /* 0x000fc80000000f00 */
[----:B0-----:R-:W-:Y:S02]  /*fc20*/  LEA R10, R5, R4, 0x18 ;  /* 0x00000004050a7211 */ /* 0x001fe400078ec0ff */
[----:B------:R-:W-:Y:S01]  /*fc30*/  SHF.L.U32 R4, R2, 0x1f, RZ ;  /* 0x0000001f02047819 */ /* 0x000fe200000006ff */
[----:B------:R-:W0:Y:S02]  /*fc40*/  @!P2 LDC R5, c[0x0][0x500] ;  /* 0x00014000ff05ab82 */ /* 0x000e240000000800 */
[----:B------:R-:W-:-:S04]  /*fc50*/  IMAD R13, R3, 0x8, R10 ;  /* 0x00000008030d7824 */ /* 0x000fc800078e020a */
[----:B------:R-:W1:Y:S02]  /*fc60*/  SYNCS.PHASECHK.TRANS64.TRYWAIT P1, [R13+URZ+0x28], R4 ;  /* 0x000028040d0075a7 */ /* 0x000e64000802017f */
[----:B-1----:R-:W-:Y:S05]  /*fc70*/  @!P1 BRA `(.L_x_416) ;  /* 0x0000000c00b09947 */ /* 0x002fea0003800000 */
.L_x_437:
[----:B------:R-:W-:Y:S01]  /*fc80*/  UPRMT UR7, UR21, 0x9910, URZ ;  /* 0x0000991015077896 */ /* 0x000fe2000800003f */
[----:B0-----:R0:W-:Y:S03]  /*fc90*/  @!P2 SYNCS.ARRIVE.TRANS64 RZ, [R13+URZ], R5 ;  /* 0x000000050dffa9a7 */ /* 0x0011e6000800003f */
[----:B------:R-:W-:-:S06]  /*fca0*/  UISETP.NE.AND UP0, UPT, UR7, 0x2, UPT ;  /* 0x000000020700788c */ /* 0x000fcc000bf05270 */
[----:B------:R-:W-:-:S13]  /*fcb0*/  PLOP3.LUT P1, PT, PT, PT, UP0, 0x80, 0x0 ;  /* 0x000000000000781c */ /* 0x000fda0003f2f008 */
[----:B0-----:R-:W-:Y:S05]  /*fcc0*/  @P1 BRA `(.L_x_417) ;  /* 0x0000000000041947 */ /* 0x001fea0003800000 */
[----:B------:R-:W-:Y:S01]  /*fcd0*/  BPT.TRAP 0x1 ;  /* 0x000000040000795c */ /* 0x000fe20000300000 */
.L_x_417:
[----:B------:R-:W-:Y:S05]  /*fce0*/  @P0 BRA `(.L_x_418) ;  /* 0x0000000000040947 */ /* 0x000fea0003800000 */
[----:B------:R-:W-:Y:S01]  /*fcf0*/  BPT.TRAP 0x1 ;  /* 0x000000040000795c */ /* 0x000fe20000300000 */
.L_x_418:
[--C-:B-1----:R-:W-:Y:S01]  /*fd00*/  IMAD R4, R3, 0x8000, R10.reuse ;  /* 0x0000800003047824 */ /* 0x102fe200078e020a */
[----:B------:R-:W-:Y:S01]  /*fd10*/  R2UR UR9, R13 ;  /* 0x000000000d0972ca */ /* 0x000fe200000e0000 */
[----:B------:R-:W-:Y:S01]  /*fd20*/  IMAD R10, R3, 0x1800, R10 ;  /* 0x00001800030a7824 */ /* 0x000fe200078e020a */
[----:B------:R-:W-:Y:S01]  /*fd30*/  UIADD3 UR14, UP0, UR24, 0xf0, URZ ;  /* 0x000000f0180e7890 */ /* 0x000fe2000ff1e03f */
[----:B------:R-:W-:Y:S01]  /*fd40*/  R2UR UR11, R7 ;  /* 0x00000000070b72ca */ /* 0x000fe200000e0000 */
[----:B------:R-:W-:Y:S01]  /*fd50*/  UIADD3 UR28, UP1, UR24, 0x1f0, URZ ;  /* 0x000001f0181c7890 */ /* 0x000fe2000ff3e03f */
[----:B------:R-:W-:Y:S01]  /*fd60*/  R2UR UR7, R4 ;  /* 0x00000000040772ca */ /* 0x000fe200000e0000 */
[----:B------:R-:W-:Y:S01]  /*fd70*/  UIADD3.X UR15, URZ, UR25, URZ, UP0, !UPT ;  /* 0x000000193f0f7290 */ /* 0x000fe200087fe43f */
[----:B------:R-:W-:Y:S01]  /*fd80*/  R2UR UR8, R10 ;  /* 0x000000000a0872ca */ /* 0x000fe200000e0000 */
[----:B------:R-:W-:Y:S01]  /*fd90*/  VIADD R3, R3, 0x1 ;  /* 0x0000000103037836 */ /* 0x000fe20000000000 */
[----:B------:R-:W-:Y:S01]  /*fda0*/  R2UR UR10, R12 ;  /* 0x000000000c0a72ca */ /* 0x000fe200000e0000 */
[----:B------:R-:W-:Y:S01]  /*fdb0*/  UIADD3.X UR29, URZ, UR25, URZ, UP1, !UPT ;  /* 0x000000193f1d7290 */ /* 0x000fe20008ffe43f */
[----:B------:R-:W-:Y:S01]  /*fdc0*/  R2UR UR12, R11 ;  /* 0x000000000b0c72ca */ /* 0x000fe200000e0000 */
[----:B------:R-:W-:Y:S01]  /*fdd0*/  UMOV UR16, 0x0 ;  /* 0x0000000000107882 */ /* 0x000fe20000000000 */
[----:B------:R-:W-:Y:S01]  /*fde0*/  IADD3 R14, R14, -0x1, RZ ;  /* 0xffffffff0e0e7810 */ /* 0x000fe20007ffe0ff */
[----:B------:R-:W-:Y:S01]  /*fdf0*/  UMOV UR17, 0x10000000 ;  /* 0x1000000000117882 */ /* 0x000fe20000000000 */
[----:B------:R-:W-:Y:S01]  /*fe00*/  R2UR UR20, R6 ;  /* 0x00000000061472ca */ /* 0x000fe200000e0000 */
[----:B------:R-:W-:Y:S01]  /*fe10*/  VIADD R12, R12, 0x20 ;  /* 0x000000200c0c7836 */ /* 0x000fe20000000000 */
[----:B------:R-:W-:Y:S01]  /*fe20*/  ISETP.GT.AND P3, PT, R14, 0x1, PT ;  /* 0x000000010e00780c */ /* 0x000fe20003f64270 */
[----:B------:R-:W-:Y:S01]  /*fe30*/  UIADD3 UR7, UR7, 0x100, URZ ;  /* 0x0000010007077890 */ /* 0x000fe2000fffe03f */
[----:B------:R-:W-:Y:S01]  /*fe40*/  ISETP.NE.AND P1, PT, R3, 0x5, PT ;  /* 0x000000050300780c */ /* 0x000fe20003f25270 */
[----:B------:R-:W-:-:S03]  /*fe50*/  UIADD3 UR18, UR8, 0x28100, URZ ;  /* 0x0002810008127890 */ /* 0x000fc6000fffe03f */
[----:B------:R-:W-:Y:S02]  /*fe60*/  SEL R5, RZ, 0x1, P1 ;  /* 0x00000001ff057807 */ /* 0x000fe40000800000 */
[----:B------:R-:W-:Y:S01]  /*fe70*/  UMOV UR8, UR7 ;  /* 0x0000000700087c82 */ /* 0x000fe20008000000 */
[----:B------:R-:W-:Y:S01]  /*fe80*/  SEL R3, R3, RZ, P1 ;  /* 0x000000ff03037207 */ /* 0x000fe20000800000 */
[----:B------:R0:W-:Y:S01]  /*fe90*/  UTMALDG.3D [UR8], [UR14], desc[UR16] ;  /* 0x000010080e0075b4 */ /* 0x0001e20008011000 */
[----:B------:R-:W-:Y:S01]  /*fea0*/  LOP3.LUT R2, R2, R5, RZ, 0x3c, !PT ;  /* 0x0000000502027212 */ /* 0x000fe200078e3cff */
[----:B0-----:R-:W-:Y:S01]  /*feb0*/  UMOV UR8, UR18 ;  /* 0x0000001200087c82 */ /* 0x001fe20008000000 */
[----:B------:R-:W-:Y:S02]  /*fec0*/  UMOV UR11, UR20 ;  /* 0x00000014000b7c82 */ /* 0x000fe40008000000 */
[----:B------:R0:W-:Y:S02]  /*fed0*/  UTMALDG.3D [UR8], [UR28], desc[UR16] ;  /* 0x000010081c0075b4 */ /* 0x0001e40008011000 */
[----:B0-----:R-:W-:Y:S05]  /*fee0*/  @P3 BRA `(.L_x_419) ;  /* 0xfffffffc00443947 */ /* 0x001fea000383ffff */
.L_x_415:
[----:B------:R-:W-:Y:S05]  /*fef0*/  BSYNC B1 ;  /* 0x0000000000017941 */ /* 0x000fea0003800000 */
.L_x_414:
[----:B------:R-:W-:Y:S01]  /*ff00*/  LOP3.LUT P4, RZ, R9, 0xff, RZ, 0xc0, !PT ;  /* 0x000000ff09ff7812 */ /* 0x000fe2000788c0ff */
[----:B------:R-:W-:Y:S01]  /*ff10*/  VIADD R8, R8, UR19 ;  /* 0x0000001308087c36 */ /* 0x000fe20008000000 */
[----:B------:R-:W-:Y:S01]  /*ff20*/  ULDC.64 UR8, c[0x0][0x650] ;  /* 0x0001940000087ab9 */ /* 0x000fe20000000a00 */
[----:B------:R-:W-:Y:S01]  /*ff30*/  IMAD.U32 R5, RZ, RZ, UR19 ;  /* 0x00000013ff057e24 */ /* 0x000fe2000f8e00ff */
[----:B------:R-:W-:Y:S01]  /*ff40*/  UISETP.GE.U32.AND UP0, UPT, UR19, 0x5, UPT ;  /* 0x000000051300788c */ /* 0x000fe2000bf06070 */
[----:B------:R-:W-:Y:S01]  /*ff50*/  BSSY B1, `(.L_x_420) ;  /* 0x000006e000017945 */ /* 0x000fe20003800000 */
[----:B------:R-:W-:Y:S02]  /*ff60*/  ISETP.GT.U32.AND P1, PT, R8, 0x4, PT ;  /* 0x000000040800780c */ /* 0x000fe40003f24070 */
[----:B------:R-:W-:Y:S02]  /*ff70*/  MOV R11, 0xffffffff ;  /* 0xffffffff000b7802 */ /* 0x000fe40000000f00 */
[----:B------:R-:W-:-:S02]  /*ff80*/  ISETP.LT.U32.AND P1, PT, R5, 0x5, P1 ;  /* 0x000000050500780c */ /* 0x000fc40000f21070 */
[----:B------:R-:W-:Y:S01]  /*ff90*/  PLOP3.LUT P3, PT, PT, PT, UP0, 0x80, 0x0 ;  /* 0x000000000000781c */ /* 0x000fe20003f6f008 */
[----:B------:R-:W0:Y:S01]  /*ffa0*/  @P4 S2R R3, SR_CgaCtaId ;  /* 0x0000000000034919 */ /* 0x000e220000008800 */
[----:B------:R-:W-:Y:S02]  /*ffb0*/  @P4 MOV R2, 0x400 ;  /* 0x0000040000024802 */ /* 0x000fe40000000f00 */
[----:B------:R-:W-:Y:S02]  /*ffc0*/  PRMT R9, RZ, 0x7610, R9 ;  /* 0x00007610ff097816 */ /* 0x000fe40000000009 */
[----:B0-----:R-:W-:Y:S01]  /*ffd0*/  @P4 LEA R4, R3, R2, 0x18 ;  /* 0x0000000203044211 */ /* 0x001fe200078ec0ff */
[----:B------:R-:W-:-:S03]  /*ffe0*/  IMAD.WIDE.U32 R2, R8, -0x33333333, RZ ;  /* 0xcccccccd08027825 */ /* 0x000fc600078e00ff */
[----:B------:R0:W-:Y:S01]  /*fff0*/  @P4 SYNCS.ARRIVE.TRANS64.A1T0 RZ, [R4+URZ+0x68], RZ ;  /* 0x000068ff04ff49a7 */ /* 0x0001e2000810003f */
[----:B------:R-:W-:Y:S02]  /*10000*/  IADD3 R16, P4, R16, UR22, RZ ;  /* 0x0000001610107c10 */ /* 0x000fe4000ff9e0ff */
[----:B------:R-:W-:Y:S02]  /*10010*/  SHF.R.U32.HI R5, RZ, 0x2, R3 ;  /* 0x00000002ff057819 */ /* 0x000fe40000011603 */
[----:B------:R-:W-:Y:S02]  /*10020*/  SEL R3, RZ, 0x1, !P1 ;  /* 0x00000001ff037807 */ /* 0x000fe40004800000 */
[----:B------:R-:W-:Y:S01]  /*10030*/  IADD3.X R17, R17, UR13, RZ, P4, !PT ;  /* 0x0000000d11117c10 */ /* 0x000fe2000a7fe4ff */
[----:B------:R-:W-:Y:S01]  /*10040*/  IMAD R8, R5, -0x5, R8 ;  /* 0xfffffffb05087824 */ /* 0x000fe200078e0208 */
[----:B------:R-:W-:Y:S01]  /*10050*/  ISETP.GE.U32.AND P1, PT, R16, UR8, PT ;  /* 0x0000000810007c0c */ /* 0x000fe2000bf26070 */
[----:B0-----:R-:W-:Y:S01]  /*10060*/  IMAD.MOV.U32 R4, RZ, RZ, -0x1 ;  /* 0xffffffffff047424 */ /* 0x001fe200078e00ff */
[----:B------:R-:W-:Y:S01]  /*10070*/  LOP3.LUT R0, R0, R3, RZ, 0x3c, !PT ;  /* 0x0000000300007212 */ /* 0x000fe200078e3cff */
[----:B------:R-:W-:Y:S01]  /*10080*/  IMAD.MOV.U32 R3, RZ, RZ, -0x1 ;  /* 0xffffffffff037424 */ /* 0x000fe200078e00ff */
[----:B------:R-:W-:-:S02]  /*10090*/  ISETP.GE.U32.AND.EX P1, PT, R17, UR9, PT, P1 ;  /* 0x0000000911007c0c */ /* 0x000fc4000bf26110 */
[----:B------:R-:W-:Y:S02]  /*100a0*/  @P3 LOP3.LUT R0, R0, 0x1, R5, 0x78, !PT ;  /* 0x0000000100003812 */ /* 0x000fe400078e7805 */
[----:B------:R-:W-:-:S09]  /*100b0*/  PRMT R2, RZ, 0x7610, R2 ;  /* 0x00007610ff027816 */ /* 0x000fd20000000002 */
[----:B------:R-:W-:Y:S05]  /*100c0*/  @P1 BRA `(.L_x_421) ;  /* 0x0000000400581947 */ /* 0x000fea0003800000 */
[----:B------:R-:W-:Y:S01]  /*100d0*/  ULDC.64 UR8, c[0x0][0x628] ;  /* 0x00018a0000087ab9 */ /* 0x000fe20000000a00 */
[----:B------:R-:W0:Y:S01]  /*100e0*/  S2R R12, SR_CTAID.X ;  /* 0x00000000000c7919 */ /* 0x000e220000002500 */
[----:B------:R-:W-:Y:S01]  /*100f0*/  ISETP.NE.U32.AND P1, PT, RZ, UR8, PT ;  /* 0x00000008ff007c0c */ /* 0x000fe2000bf25070 */
[----:B------:R-:W-:Y:S01]  /*10100*/  ULDC UR10, c[0x0][0x630] ;  /* 0x00018c00000a7ab9 */ /* 0x000fe20000000800 */
[----:B------:R-:W-:Y:S01]  /*10110*/  IMAD.MOV.U32 R2, RZ, RZ, R16 ;  /* 0x000000ffff027224 */ /* 0x000fe200078e0010 */
[----:B------:R-:W1:Y:S01]  /*10120*/  S2R R10, SR_CTAID.Y ;  /* 0x00000000000a7919 */ /* 0x000e620000002600 */
[----:B------:R-:W-:Y:S01]  /*10130*/  ISETP.NE.AND.EX P1, PT, RZ, UR9, PT, P1 ;  /* 0x00000009ff007c0c */ /* 0x000fe2000bf25310 */
[----:B------:R-:W-:-:S12]  /*10140*/  IMAD.MOV.U32 R3, RZ, RZ, R17 ;  /* 0x000000ffff037224 */ /* 0x000fd800078e0011 */
[----:B------:R-:W-:Y:S05]  /*10150*/  @!P1 BRA `(.L_x_422) ;  /* 0x0000000000289947 */ /* 0x000fea0003800000 */
[----:B------:R-:W-:Y:S02]  /*10160*/  ULDC UR7, c[0x0][0x634] ;  /* 0x00018d0000077ab9 */ /* 0x000fe40000000800 */
[----:B------:R-:W-:-:S05]  /*10170*/  IADD3 R7, P1, R16, UR7, RZ ;  /* 0x0000000710077c10 */ /* 0x000fca000ff3e0ff */
[----:B------:R-:W-:-:S04]  /*10180*/  IMAD.X R11, RZ, RZ, R17, P1 ;  /* 0x000000ffff0b7224 */ /* 0x000fc800008e0611 */
[----:B------:R-:W-:-:S04]  /*10190*/  IMAD.WIDE.U32 R4, R11, UR8, RZ ;  /* 0x000000080b047c25 */ /* 0x000fc8000f8e00ff */
[----:B------:R-:W-:-:S04]  /*101a0*/  IMAD.WIDE.U32 R4, P1, R7, UR9, R4 ;  /* 0x0000000907047c25 */ /* 0x000fc8000f820004 */
[----:B------:R-:W-:-:S04]  /*101b0*/  IMAD.WIDE.U32 R6, R7, UR8, RZ ;  /* 0x0000000807067c25 */ /* 0x000fc8000f8e00ff */
[----:B------:R-:W-:Y:S01]  /*101c0*/  IMAD.X R3, RZ, RZ, RZ, P1 ;  /* 0x000000ffff037224 */ /* 0x000fe200008e06ff */
[----:B------:R-:W-:Y:S01]  /*101d0*/  IADD3 RZ, P1, R7, R4, RZ ;  /* 0x0000000407ff7210 */ /* 0x000fe20007f3e0ff */
[----:B------:R-:W-:-:S04]  /*101e0*/  IMAD.MOV.U32 R2, RZ, RZ, R5 ;  /* 0x000000ffff027224 */ /* 0x000fc800078e0005 */
[----:B------:R-:W-:-:S08]  /*101f0*/  IMAD.WIDE.U32.X R2, R11, UR9, R2, P1 ;  /* 0x000000090b027c25 */ /* 0x000fd000088e0402 */
.L_x_422:
[--C-:B------:R-:W-:Y:S01]  /*10200*/  SHF.R.U64 R11, R2, UR10, R3.reuse ;  /* 0x0000000a020b7c19 */ /* 0x100fe20008001203 */
[----:B------:R-:W-:Y:S01]  /*10210*/  ULDC.64 UR8, c[0x0][0x620] ;  /* 0x0001880000087ab9 */ /* 0x000fe20000000a00 */
[----:B------:R-:W-:Y:S01]  /*10220*/  SHF.R.U32.HI R2, RZ, UR10, R3 ;  /* 0x0000000aff027c19 */ /* 0x000fe20008011603 */
[----:B------:R-:W-:Y:S01]  /*10230*/  ULDC UR7, c[0x0][0x150] ;  /* 0x0000540000077ab9 */ /* 0x000fe20000000800 */
[----:B------:R-:W-:Y:S01]  /*10240*/  IADD3 R5, P1, RZ, -R11, RZ ;  /* 0x8000000bff057210 */ /* 0x000fe20007f3e0ff */
[----:B------:R-:W2:Y:S01]  /*10250*/  LDC R7, c[0x0][0x144] ;  /* 0x00005100ff077b82 */ /* 0x000ea20000000800 */
[----:B------:R-:W-:Y:S01]  /*10260*/  ULDC.64 UR10, c[0x0][0x640] ;  /* 0x00019000000a7ab9 */ /* 0x000fe20000000a00 */
[----:B------:R-:W-:Y:S01]  /*10270*/  UISETP.NE.AND UP0, UPT, UR46, URZ, UPT ;  /* 0x0000003f2e00728c */ /* 0x000fe2000bf05270 */
[----:B------:R-:W-:Y:S02]  /*10280*/  IADD3.X R2, RZ, ~R2, RZ, P1, !PT ;  /* 0x80000002ff027210 */ /* 0x000fe40000ffe4ff */
[----:B------:R-:W-:-:S03]  /*10290*/  ISETP.NE.U32.AND P1, PT, RZ, UR10, PT ;  /* 0x0000000aff007c0c */ /* 0x000fc6000bf25070 */
[----:B------:R-:W-:Y:S01]  /*102a0*/  IMAD R4, R2, UR8, RZ ;  /* 0x0000000802047c24 */ /* 0x000fe2000f8e02ff */
[----:B------:R-:W3:Y:S01]  /*102b0*/  LDC R15, c[0x0][0x148] ;  /* 0x00005200ff0f7b82 */ /* 0x000ee20000000800 */
[C---:B------:R-:W-:Y:S01]  /*102c0*/  IMAD.WIDE.U32 R2, R5.reuse, UR8, R16 ;  /* 0x0000000805027c25 */ /* 0x040fe2000f8e0010 */
[----:B------:R-:W-:Y:S01]  /*102d0*/  ULDC UR8, c[0x0][0x154] ;  /* 0x0000550000087ab9 */ /* 0x000fe20000000800 */
[----:B------:R-:W-:Y:S02]  /*102e0*/  ISETP.NE.AND.EX P1, PT, RZ, UR11, PT, P1 ;  /* 0x0000000bff007c0c */ /* 0x000fe4000bf25310 */
[----:B------:R-:W-:Y:S01]  /*102f0*/  IMAD R5, R5, UR9, R4 ;  /* 0x0000000905057c24 */ /* 0x000fe2000f8e0204 */
[----:B0-----:R-:W-:Y:S01]  /*10300*/  I2FP.F32.U32 R4, R12 ;  /* 0x0000000c00047245 */ /* 0x001fe20000201000 */
[----:B------:R-:W-:Y:S01]  /*10310*/  ULDC UR9, c[0x0][0x608] ;  /* 0x0001820000097ab9 */ /* 0x000fe20000000800 */
[----:B------:R-:W-:Y:S01]  /*10320*/  PLOP3.LUT P3, PT, PT, PT, UP0, 0x80, 0x0 ;  /* 0x000000000000781c */ /* 0x000fe20003f6f008 */
[----:B------:R-:W-:-:S02]  /*10330*/  IMAD.IADD R3, R3, 0x1, R5 ;  /* 0x0000000103037824 */ /* 0x000fc400078e0205 */
[----:B------:R-:W-:Y:S01]  /*10340*/  FMUL R4, R4, UR7 ;  /* 0x0000000704047c20 */ /* 0x000fe20008400000 */
[----:B------:R-:W-:Y:S02]  /*10350*/  ULDC UR7, c[0x0][0x618] ;  /* 0x0001860000077ab9 */ /* 0x000fe40000000800 */
[--C-:B------:R-:W-:Y:S02]  /*10360*/  SHF.R.U64 R13, R2, UR7, R3.reuse ;  /* 0x00000007020d7c19 */ /* 0x100fe40008001203 */
[----:B-1----:R-:W-:Y:S01]  /*10370*/  I2FP.F32.U32 R2, R10 ;  /* 0x0000000a00027245 */ /* 0x002fe20000201000 */
[----:B------:R-:W0:Y:S04]  /*10380*/  F2I.U32.TRUNC.NTZ R4, R4 ;  /* 0x0000000400047305 */ /* 0x000e28000020f000 */
[----:B------:R-:W-:Y:S01]  /*10390*/  FMUL R5, R2, UR8 ;  /* 0x0000000802057c20 */ /* 0x000fe20008400000 */
[----:B------:R-:W-:Y:S01]  /*103a0*/  SHF.R.U32.HI R2, RZ, UR7, R3 ;  /* 0x00000007ff027c19 */ /* 0x000fe20008011603 */
[----:B------:R-:W-:-:S02]  /*103b0*/  ULDC UR7, c[0x0][0x658] ;  /* 0x0001960000077ab9 */ /* 0x000fc40000000800 */
[----:B------:R1:W4:Y:S01]  /*103c0*/  F2I.U32.TRUNC.NTZ R20, R5 ;  /* 0x0000000500147305 */ /* 0x000322000020f000 */
[--C-:B------:R-:W-:Y:S02]  /*103d0*/  SHF.R.U64 R18, R13, UR9, R2.reuse ;  /* 0x000000090d127c19 */ /* 0x100fe40008001202 */
[----:B------:R-:W-:-:S04]  /*103e0*/  SHF.R.U32.HI R3, RZ, UR9, R2 ;  /* 0x00000009ff037c19 */ /* 0x000fc80008011602 */
[--C-:B------:R-:W-:Y:S01]  /*103f0*/  SHF.R.U64 R14, R18, UR7, R3.reuse ;  /* 0x00000007120e7c19 */ /* 0x100fe20008001203 */
[----:B0-----:R-:W-:Y:S01]  /*10400*/  IMAD.MOV R4, RZ, RZ, -R4 ;  /* 0x000000ffff047224 */ /* 0x001fe200078e0a04 */
[----:B------:R-:W-:-:S03]  /*10410*/  SHF.R.U32.HI R3, RZ, UR7, R3 ;  /* 0x00000007ff037c19 */ /* 0x000fc60008011603 */
[----:B--2---:R-:W-:Y:S02]  /*10420*/  IMAD R12, R7, R4, R12 ;  /* 0x00000004070c7224 */ /* 0x004fe400078e020c */
[----:B------:R-:W-:Y:S01]  /*10430*/  IMAD.MOV.U32 R2, RZ, RZ, R14 ;  /* 0x000000ffff027224 */ /* 0x000fe200078e000e */
[----:B-1--4-:R-:W-:Y:S06]  /*10440*/  @!P1 BRA `(.L_x_423) ;  /* 0x0000000000289947 */ /* 0x012fec0003800000 */
[----:B------:R-:W-:Y:S02]  /*10450*/  ULDC UR7, c[0x0][0x64c] ;  /* 0x0001930000077ab9 */ /* 0x000fe40000000800 */
[----:B------:R-:W-:-:S05]  /*10460*/  IADD3 R7, P1, R14, UR7, RZ ;  /* 0x000000070e077c10 */ /* 0x000fca000ff3e0ff */
[----:B------:R-:W-:-:S04]  /*10470*/  IMAD.X R19, RZ, RZ, R3, P1 ;  /* 0x000000ffff137224 */ /* 0x000fc800008e0603 */
[----:B------:R-:W-:-:S04]  /*10480*/  IMAD.WIDE.U32 R4, R19, UR10, RZ ;  /* 0x0000000a13047c25 */ /* 0x000fc8000f8e00ff */
[----:B------:R-:W-:-:S04]  /*10490*/  IMAD.WIDE.U32 R4, P1, R7, UR11, R4 ;  /* 0x0000000b07047c25 */ /* 0x000fc8000f820004 */
[----:B------:R-:W-:Y:S01]  /*104a0*/  IMAD.WIDE.U32 R6, R7, UR10, RZ ;  /* 0x0000000a07067c25 */ /* 0x000fe2000f8e00ff */
[----:B------:R-:W-:-:S03]  /*104b0*/  MOV R2, R5 ;  /* 0x0000000500027202 */ /* 0x000fc60000000f00 */
[----:B------:R-:W-:Y:S01]  /*104c0*/  IMAD.X R3, RZ, RZ, RZ, P1 ;  /* 0x000000ffff037224 */ /* 0x000fe200008e06ff */
[----:B------:R-:W-:-:S05]  /*104d0*/  IADD3 RZ, P1, R7, R4, RZ ;  /* 0x0000000407ff7210 */ /* 0x000fca0007f3e0ff */
[----:B------:R-:W-:-:S08]  /*104e0*/  IMAD.WIDE.U32.X R2, R19, UR11, R2, P1 ;  /* 0x0000000b13027c25 */ /* 0x000fd000088e0402 */
.L_x_423:
[----:B------:R-:W-:Y:S01]  /*104f0*/  ULDC UR7, c[0x0][0x648] ;  /* 0x0001920000077ab9 */ /* 0x000fe20000000800 */
[----:B------:R-:W-:Y:S01]  /*10500*/  IMAD.MOV R20, RZ, RZ, -R20 ;  /* 0x000000ffff147224 */ /* 0x000fe200078e0a14 */
[----:B------:R-:W-:Y:S01]  /*10510*/  SHF.R.U64 R3, R2, UR7, R3 ;  /* 0x0000000702037c19 */ /* 0x000fe20008001203 */
[----:B------:R-:W-:Y:S01]  /*10520*/  ULDC UR7, c[0x0][0x638] ;  /* 0x00018e0000077ab9 */ /* 0x000fe20000000800 */
[----:B------:R-:W-:Y:S01]  /*10530*/  LOP3.LUT R2, R18, UR6, RZ, 0xc0, !PT ;  /* 0x0000000612027c12 */ /* 0x000fe2000f8ec0ff */
[----:B------:R-:W-:Y:S01]  /*10540*/  UISETP.NE.AND UP0, UPT, UR46, URZ, UPT ;  /* 0x0000003f2e00728c */ /* 0x000fe2000bf05270 */
[----:B------:R-:W-:Y:S01]  /*10550*/  LOP3.LUT R13, R13, UR4, RZ, 0xc0, !PT ;  /* 0x000000040d0d7c12 */ /* 0x000fe2000f8ec0ff */
[----:B------:R-:W-:Y:S01]  /*10560*/  IMAD.MOV R5, RZ, RZ, -R3 ;  /* 0x000000ffff057224 */ /* 0x000fe200078e0a03 */
[----:B------:R-:W-:Y:S01]  /*10570*/  ULDC UR8, c[0x0][0x610] ;  /* 0x0001840000087ab9 */ /* 0x000fe20000000800 */
[----:B---3--:R-:W-:Y:S02]  /*10580*/  @P3 IMAD R12, R15, R20, R10 ;  /* 0x000000140f0c3224 */ /* 0x008fe400078e020a */
[----:B------:R-:W-:Y:S01]  /*10590*/  IMAD R3, R3, UR5, R2 ;  /* 0x0000000503037c24 */ /* 0x000fe2000f8e0202 */
[----:B------:R-:W-:Y:S01]  /*105a0*/  PLOP3.LUT P1, PT, PT, PT, UP0, 0x40, 0x0 ;  /* 0x000000000000781c */ /* 0x000fe20003f2e808 */
[----:B------:R-:W-:Y:S01]  /*105b0*/  IMAD R14, R5, UR7, R14 ;  /* 0x00000007050e7c24 */ /* 0x000fe2000f8e020e */
[----:B------:R-:W-:Y:S01]  /*105c0*/  ULDC UR7, c[0x0][0x600] ;  /* 0x0001800000077ab9 */ /* 0x000fe20000000800 */
[----:B------:R-:W-:Y:S01]  /*105d0*/  IMAD R3, R3, UR8, R12 ;  /* 0x0000000803037c24 */ /* 0x000fe2000f8e020c */
[----:B------:R-:W-:Y:S01]  /*105e0*/  PLOP3.LUT P3, PT, PT, PT, UP0, 0x40, 0x0 ;  /* 0x000000000000781c */ /* 0x000fe20003f6e808 */
[----:B------:R-:W-:-:S02]  /*105f0*/  IMAD R14, R14, UR7, R13 ;  /* 0x000000070e0e7c24 */ /* 0x000fc4000f8e020d */
[----:B------:R-:W-:-:S03]  /*10600*/  IMAD.MOV.U32 R2, RZ, RZ, 0x1 ;  /* 0x00000001ff027424 */ /* 0x000fc600078e00ff */
[----:B------:R-:W-:Y:S02]  /*10610*/  SEL R4, R14, R3, P1 ;  /* 0x000000030e047207 */ /* 0x000fe40000800000 */
[----:B------:R-:W-:-:S07]  /*10620*/  SEL R3, R3, R14, P3 ;  /* 0x0000000e03037207 */ /* 0x000fce0001800000 */
.L_x_421:
[----:B------:R-:W-:Y:S05]  /*10630*/  BSYNC B1 ;  /* 0x0000000000017941 */ /* 0x000fea0003800000 */
.L_x_420:
[----:B------:R-:W-:-:S13]  /*10640*/  LOP3.LUT P1, RZ, R2, 0xff, RZ, 0xc0, !PT ;  /* 0x000000ff02ff7812 */ /* 0x000fda000782c0ff */
[----:B------:R-:W-:Y:S05]  /*10650*/  @P1 BRA `(.L_x_424) ;  /* 0xfffffff400341947 */ /* 0x000fea000383ffff */
[----:B------:R-:W-:Y:S05]  /*10660*/  BSYNC B0 ;  /* 0x0000000000007941 */ /* 0x000fea0003800000 */
.L_x_412:
[----:B------:R-:W-:-:S03]  /*10670*/  UMOV UR7, 0xffffffff ;  /* 0xffffffff00077882 */ /* 0x000fc60000000000 */
[----:B------:R-:W-:Y:S05]  /*10680*/  BRA.DIV UR7, `(.L_x_425) ;  /* 0x0000000607407947 */ /* 0x000fea000b800000 */
[----:B------:R-:W-:-:S13]  /*10690*/  ELECT P6, URZ, PT ;  /* 0x00000000003f782f */ /* 0x000fda00038c0000 */
.L_x_440:
[----:B------:R-:W-:Y:S04]  /*106a0*/  BSSY B0, `(.L_x_426) ;  /* 0x0000035000007945 */ /* 0x000fe80003800000 */
[----:B------:R-:W-:Y:S05]  /*106b0*/  @!P6 BRA `(.L_x_427) ;  /* 0x0000000000cce947 */ /* 0x000fea0003800000 */
[----:B------:R-:W-:-:S04]  /*106c0*/  ULOP3.LUT UR7, UR40, 0x2, URZ, 0xfc, !UPT ;  /* 0x0000000228077892 */ /* 0x000fc8000f8efc3f */
[----:B------:R-:W-:-:S06]  /*106d0*/  UISETP.NE.AND UP0, UPT, UR7, 0x3, UPT ;  /* 0x000000030700788c */ /* 0x000fcc000bf05270 */
[----:B------:R-:W-:-:S13]  /*106e0*/  PLOP3.LUT P0, PT, PT, PT, UP0, 0x80, 0x0 ;  /* 0x000000000000781c */ /* 0x000fda0003f0f008 */
[----:B------:R-:W-:Y:S05]  /*106f0*/  @!P0 BRA `(.L_x_428) ;  /* 0x0000000000048947 */ /* 0x000fea0003800000 */
[----:B------:R-:W-:Y:S01]  /*10700*/  BPT.TRAP 0x1 ;  /* 0x000000040000795c */ /* 0x000fe20000300000 */
.L_x_428:
[----:B------:R-:W0:Y:S01]  /*10710*/  S2R R3, SR_CgaCtaId ;  /* 0x0000000000037919 */ /* 0x000e220000008800 */
[----:B------:R-:W-:-:S04]  /*10720*/  MOV R2, 0x400 ;  /* 0x0000040000027802 */ /* 0x000fc80000000f00 */
[----:B0-----:R-:W-:Y:S02]  /*10730*/  LEA R3, R3, R2, 0x18 ;  /* 0x0000000203037211 */ /* 0x001fe400078ec0ff */
[----:B------:R-:W-:-:S03]  /*10740*/  SHF.L.U32 R2, R0, 0x1f, RZ ;  /* 0x0000001f00027819 */ /* 0x000fc600000006ff */
[----:B------:R-:W-:-:S04]  /*10750*/  VIADD R3, R3, 0x28 ;  /* 0x0000002803037836 */ /* 0x000fc80000000000 */
[C---:B------:R-:W-:Y:S01]  /*10760*/  IMAD R7, R8.reuse, 0x8, R3 ;  /* 0x0000000808077824 */ /* 0x040fe200078e0203 */
[----:B------:R-:W-:-:S03]  /*10770*/  IADD3 R8, R8, 0x1, RZ ;  /* 0x0000000108087810 */ /* 0x000fc60007ffe0ff */
[----:B------:R-:W0:Y:S01]  /*10780*/  SYNCS.PHASECHK.TRANS64.TRYWAIT P0, [R7+URZ], R2 ;  /* 0x00000002070075a7 */ /* 0x000e22000800017f */
[----:B------:R-:W-:-:S04]  /*10790*/  ISETP.NE.AND P1, PT, R8, 0x5, PT ;  /* 0x000000050800780c */ /* 0x000fc80003f25270 */
[----:B------:R-:W-:Y:S02]  /*107a0*/  SEL R5, RZ, 0x1, P1 ;  /* 0x00000001ff057807 */ /* 0x000fe40000800000 */
[----:B------:R-:W-:Y:S02]  /*107b0*/  SEL R8, R8, RZ, P1 ;  /* 0x000000ff08087207 */ /* 0x000fe40000800000 */
[----:B------:R-:W-:-:S03]  /*107c0*/  LOP3.LUT R5, R0, R5, RZ, 0x3c, !PT ;  /* 0x0000000500057212 */ /* 0x000fc600078e3cff */
[----:B------:R-:W-:Y:S01]  /*107d0*/  IMAD R9, R8, 0x8, R3 ;  /* 0x0000000808097824 */ /* 0x000fe200078e0203 */
[----:B------:R-:W-:Y:S01]  /*107e0*/  SHF.L.U32 R4, R5, 0x1f, RZ ;  /* 0x0000001f05047819 */ /* 0x000fe200000006ff */
[----:B0-----:R-:W-:Y:S06]  /*107f0*/  @!P0 BRA `(.L_x_429) ;  /* 0x0000000400048947 */ /* 0x001fec0003800000 */
.L_x_441:
[----:B------:R-:W1:Y:S01]  /*10800*/  SYNCS.PHASECHK.TRANS64.TRYWAIT P0, [R9+URZ], R4 ;  /* 0x00000004090075a7 */ /* 0x000e62000800017f */
[----:B------:R-:W-:-:S05]  /*10810*/  VIADD R0, R8, 0x1 ;  /* 0x0000000108007836 */ /* 0x000fca0000000000 */
[----:B------:R-:W-:-:S04]  /*10820*/  ISETP.NE.AND P1, PT, R0, 0x5, PT ;  /* 0x000000050000780c */ /* 0x000fc80003f25270 */
[----:B0-----:R-:W-:Y:S02]  /*10830*/  SEL R2, RZ, 0x1, P1 ;  /* 0x00000001ff027807 */ /* 0x001fe40000800000 */
[----:B------:R-:W-:Y:S02]  /*10840*/  SEL R0, R0, RZ, P1 ;  /* 0x000000ff00007207 */ /* 0x000fe40000800000 */
[----:B------:R-:W-:-:S03]  /*10850*/  LOP3.LUT R7, R5, R2, RZ, 0x3c, !PT ;  /* 0x0000000205077212 */ /* 0x000fc600078e3cff */
[----:B------:R-:W-:Y:S01]  /*10860*/  IMAD R6, R0, 0x8, R3 ;  /* 0x0000000800067824 */ /* 0x000fe200078e0203 */
[----:B------:R-:W-:Y:S01]  /*10870*/  SHF.L.U32 R5, R7, 0x1f, RZ ;  /* 0x0000001f07057819 */ /* 0x000fe200000006ff */
[----:B-1----:R-:W-:Y:S06]  /*10880*/  @!P0 BRA `(.L_x_430) ;  /* 0x0000000000f48947 */ /* 0x002fec0003800000 */
.L_x_442:
[----:B------:R-:W1:Y:S01]  /*10890*/  SYNCS.PHASECHK.TRANS64.TRYWAIT P0, [R6+URZ], R5 ;  /* 0x00000005060075a7 */ /* 0x000e62000800017f */
[----:B------:R-:W-:-:S05]  /*108a0*/  VIADD R0, R0, 0x1 ;  /* 0x0000000100007836 */ /* 0x000fca0000000000 */
[----:B------:R-:W-:-:S04]  /*108b0*/  ISETP.NE.AND P1, PT, R0, 0x5, PT ;  /* 0x000000050000780c */ /* 0x000fc80003f25270 */
[----:B------:R-:W-:Y:S02]  /*108c0*/  SEL R2, RZ, 0x1, P1 ;  /* 0x00000001ff027807 */ /* 0x000fe40000800000 */
[----:B------:R-:W-:Y:S02]  /*108d0*/  SEL R0, R0, RZ, P1 ;  /* 0x000000ff00007207 */ /* 0x000fe40000800000 */
[----:B------:R-:W-:-:S03]  /*108e0*/  LOP3.LUT R7, R7, R2, RZ, 0x3c, !PT ;  /* 0x0000000207077212 */ /* 0x000fc600078e3cff */
[----:B0-----:R-:W-:Y:S01]  /*108f0*/  IMAD R9, R0, 0x8, R3 ;  /* 0x0000000800097824 */ /* 0x001fe200078e0203 */
[----:B------:R-:W-:Y:S01]  /*10900*/  SHF.L.U32 R4, R7, 0x1f, RZ ;  /* 0x0000001f07047819 */ /* 0x000fe200000006ff */
[----:B-1----:R-:W-:Y:S06]  /*10910*/  @!P0 BRA `(.L_x_431) ;  /* 0x0000000000e48947 */ /* 0x002fec0003800000 */
.L_x_443:
[----:B------:R-:W1:Y:S01]  /*10920*/  SYNCS.PHASECHK.TRANS64.TRYWAIT P0, [R9+URZ], R4 ;  /* 0x00000004090075a7 */ /* 0x000e62000800017f */
[----:B------:R-:W-:-:S04]  /*10930*/  IADD3 R0, R0, 0x1, RZ ;  /* 0x0000000100007810 */ /* 0x000fc80007ffe0ff */
[----:B------:R-:W-:-:S04]  /*10940*/  ISETP.NE.AND P1, PT, R0, 0x5, PT ;  /* 0x000000050000780c */ /* 0x000fc80003f25270 */
[----:B------:R-:W-:Y:S02]  /*10950*/  SEL R2, RZ, 0x1, P1 ;  /* 0x00000001ff027807 */ /* 0x000fe40000800000 */
[----:B------:R-:W-:Y:S02]  /*10960*/  SEL R0, R0, RZ, P1 ;  /* 0x000000ff00007207 */ /* 0x000fe40000800000 */
[----:B------:R-:W-:Y:S01]  /*10970*/  LOP3.LUT R2, R7, R2, RZ, 0x3c, !PT ;  /* 0x0000000207027212 */ /* 0x000fe200078e3cff */
[----:B-1----:R-:W-:Y:S06]  /*10980*/  @!P0 BRA `(.L_x_432) ;  /* 0x0000000000dc8947 */ /* 0x002fec0003800000 */
.L_x_444:
[----:B------:R-:W-:Y:S01]  /*10990*/  IMAD R3, R0, 0x8, R3 ;  /* 0x0000000800037824 */ /* 0x000fe200078e0203 */
[----:B------:R-:W-:-:S07]  /*109a0*/  SHF.L.U32 R0, R2, 0x1f, RZ ;  /* 0x0000001f02007819 */ /* 0x000fce00000006ff */
.L_x_433:
[----:B--2---:R2:W3:Y:S02]  /*109b0*/  SYNCS.PHASECHK.TRANS64.TRYWAIT P0, [R3+URZ], R0 ;  /* 0x00000000030075a7 */ /* 0x0044e4000800017f */
[----:B---3--:R-:W-:Y:S05]  /*109c0*/  @!P0 NANOSLEEP.SYNCS 0x989680 ;  /* 0x009896800000895d */ /* 0x008fea0003900000 */
[----:B------:R-:W3:Y:S02]  /*109d0*/  @!P0 SYNCS.PHASECHK.TRANS64 P0, [R3+URZ], R0 ;  /* 0x00000000030085a7 */ /* 0x000ee4000800007f */
[----:B---3--:R-:W-:Y:S05]  /*109e0*/  @!P0 BRA `(.L_x_433) ;  /* 0xfffffffc00f08947 */ /* 0x008fea000383ffff */
.L_x_427:
[----:B------:R-:W-:Y:S05]  /*109f0*/  BSYNC B0 ;  /* 0x0000000000007941 */ /* 0x000fea0003800000 */
.L_x_426:
[----:B------:R-:W-:Y:S05]  /*10a00*/  EXIT ;  /* 0x000000000000794d */ /* 0x000fea0003800000 */
.L_x_17:
[----:B----4-:R4:W0:Y:S02]  /*10a10*/  SYNCS.PHASECHK.TRANS64.TRYWAIT P1, [R3+URZ], R0 ;  /* 0x00000000030075a7 */ /* 0x010824000802017f */
[----:B0-----:R-:W-:Y:S05]  /*10a20*/  @!P1 NANOSLEEP.SYNCS 0x989680 ;  /* 0x009896800000995d */ /* 0x001fea0003900000 */
[----:B------:R-:W0:Y:S02]  /*10a30*/  @!P1 SYNCS.PHASECHK.TRANS64 P1, [R3+URZ], R0 ;  /* 0x00000000030095a7 */ /* 0x000e24000802007f */
[----:B0-----:R-:W-:Y:S05]  /*10a40*/  @!P1 BRA `(.L_x_17) ;  /* 0xfffffffc00f09947 */ /* 0x001fea000383ffff */
[----:B------:R-:W-:Y:S05]  /*10a50*/  BRA `(.L_x_16) ;  /* 0xffffff0800647947 */ /* 0x000fea000383ffff */
.L_x_22:
[----:B-1----:R-:W-:-:S04]  /*10a60*/  IMAD.U32 R5, RZ, RZ, UR8 ;  /* 0x00000008ff057e24 */ /* 0x002fc8000f8e00ff */
[----:B------:R1:W3:Y:S03]  /*10a70*/  SYNCS.PHASECHK.TRANS64.TRYWAIT P1, [R5+URZ], R4 ;  /* 0x00000004050075a7 */ /* 0x0002e6000802017f */
[----:B---3--:R-:W-:Y:S05]  /*10a80*/  @!P1 NANOSLEEP.SYNCS 0x989680 ;  /* 0x009896800000995d */ /* 0x008fea0003900000 */
[----:B------:R-:W3:Y:S02]  /*10a90*/  @!P1 SYNCS.PHASECHK.TRANS64 P1, [R5+URZ], R4 ;  /* 0x00000004050095a7 */ /* 0x000ee4000802007f */
[----:B---3--:R-:W-:Y:S05]  /*10aa0*/  @!P1 BRA `(.L_x_22) ;  /* 0xfffffffc00ec9947 */ /* 0x008fea000383ffff */
[----:B------:R-:W-:Y:S05]  /*10ab0*/  BRA `(.L_x_21) ;  /* 0xffffff0c007c7947 */ /* 0x000fea000383ffff */
.L_x_413:
[----:B------:R-:W-:Y:S01]  /*10ac0*/  BSSY B1, `(.L_x_434) ;  /* 0x0000006000017945 */ /* 0x000fe20003800000 */
[----:B------:R-:W-:-:S07]  /*10ad0*/  IMAD.MOV.U32 R15, RZ, RZ, -0x1 ;  /* 0xffffffffff0f7424 */ /* 0x000fce00078e00ff */
[----:B------:R-:W-:Y:S05]  /*10ae0*/  WARPSYNC.COLLECTIVE R15, `(.L_x_435) ;  /* 0x000000000f0c7348 */ /* 0x000fea0003c00000 */
[----:B------:R-:W-:Y:S02]  /*10af0*/  ELECT P6, UR62, PT ;  /* 0x00000000003e782f */ /* 0x000fe400038c0000 */
[----:B------:R-:W-:Y:S01]  /*10b00*/  MOV R14, UR62 ;  /* 0x0000003e000e7c02 */ /* 0x000fe20008000f00 */
[----:B------:R-:W-:Y:S10]  /*10b10*/  ENDCOLLECTIVE ;  /* 0x000000000000791b */ /* 0x000ff40003800000 */
.L_x_435:
[----:B------:R-:W-:Y:S05]  /*10b20*/  BSYNC B1 ;  /* 0x0000000000017941 */ /* 0x000fea0003800000 */
.L_x_434:
[----:B------:R-:W-:Y:S05]  /*10b30*/  BRA `(.L_x_436) ;  /* 0xfffffff000087947 */ /* 0x000fea000383ffff */
.L_x_416:
[----:B-1----:R1:W2:Y:S02]  /*10b40*/  SYNCS.PHASECHK.TRANS64.TRYWAIT P1, [R13+URZ+0x28], R4 ;  /* 0x000028040d0075a7 */ /* 0x0022a4000802017f */
[----:B--2---:R-:W-:Y:S05]  /*10b50*/  @!P1 NANOSLEEP.SYNCS 0x989680 ;  /* 0x009896800000995d */ /* 0x004fea0003900000 */
[----:B------:R-:W2:Y:S02]  /*10b60*/  @!P1 SYNCS.PHASECHK.TRANS64 P1, [R13+URZ+0x28], R4 ;  /* 0x000028040d0095a7 */ /* 0x000ea4000802007f */
[----:B--2---:R-:W-:Y:S05]  /*10b70*/  @!P1 BRA `(.L_x_416) ;  /* 0xfffffffc00f09947 */ /* 0x004fea000383ffff */
[----:B------:R-:W-:Y:S05]  /*10b80*/  BRA `(.L_x_437) ;  /* 0xfffffff0003c7947 */ /* 0x000fea000383ffff */
.L_x_425:
[----:B------:R-:W-:Y:S01]  /*10b90*/  BSSY B0, `(.L_x_438) ;  /* 0x0000006000007945 */ /* 0x000fe20003800000 */
[----:B------:R-:W-:-:S07]  /*10ba0*/  IMAD.MOV.U32 R15, RZ, RZ, -0x1 ;  /* 0xffffffffff0f7424 */ /* 0x000fce00078e00ff */
[----:B------:R-:W-:Y:S05]  /*10bb0*/  WARPSYNC.COLLECTIVE R15, `(.L_x_439) ;  /* 0x000000000f0c7348 */ /* 0x000fea0003c00000 */
[----:B------:R-:W-:Y:S02]  /*10bc0*/  ELECT P6, UR62, PT ;  /* 0x00000000003e782f */ /* 0x000fe400038c0000 */
[----:B------:R-:W-:Y:S01]  /*10bd0*/  MOV R14, UR62 ;  /* 0x0000003e000e7c02 */ /* 0x000fe20008000f00 */
[----:B------:R-:W-:Y:S10]  /*10be0*/  ENDCOLLECTIVE ;  /* 0x000000000000791b */ /* 0x000ff40003800000 */
.L_x_439:
[----:B------:R-:W-:Y:S05]  /*10bf0*/  BSYNC B0 ;  /* 0x0000000000007941 */ /* 0x000fea0003800000 */
.L_x_438:
[----:B------:R-:W-:Y:S05]  /*10c00*/  BRA `(.L_x_440) ;  /* 0xfffffff800a47947 */ /* 0x000fea000383ffff */
.L_x_429:
[----:B0-----:R0:W1:Y:S02]  /*10c10*/  SYNCS.PHASECHK.TRANS64.TRYWAIT P0, [R7+URZ], R2 ;  /* 0x00000002070075a7 */ /* 0x001064000800017f */
[----:B-1----:R-:W-:Y:S05]  /*10c20*/  @!P0 NANOSLEEP.SYNCS 0x989680 ;  /* 0x009896800000895d */ /* 0x002fea0003900000 */
[----:B------:R-:W1:Y:S02]  /*10c30*/  @!P0 SYNCS.PHASECHK.TRANS64 P0, [R7+URZ], R2 ;  /* 0x00000002070085a7 */ /* 0x000e64000800007f */
[----:B-1----:R-:W-:Y:S05]  /*10c40*/  @!P0 BRA `(.L_x_429) ;  /* 0xfffffffc00f08947 */ /* 0x002fea000383ffff */
[----:B------:R-:W-:Y:S05]  /*10c50*/  BRA `(.L_x_441) ;  /* 0xfffffff800e87947 */ /* 0x000fea000383ffff */
.L_x_430:
[----:B0-----:R0:W1:Y:S02]  /*10c60*/  SYNCS.PHASECHK.TRANS64.TRYWAIT P0, [R9+URZ], R4 ;  /* 0x00000004090075a7 */ /* 0x001064000800017f */
[----:B-1----:R-:W-:Y:S05]  /*10c70*/  @!P0 NANOSLEEP.SYNCS 0x989680 ;  /* 0x009896800000895d */ /* 0x002fea0003900000 */
[----:B------:R-:W1:Y:S02]  /*10c80*/  @!P0 SYNCS.PHASECHK.TRANS64 P0, [R9+URZ], R4 ;  /* 0x00000004090085a7 */ /* 0x000e64000800007f */
[----:B-1----:R-:W-:Y:S05]  /*10c90*/  @!P0 BRA `(.L_x_430) ;  /* 0xfffffffc00f08947 */ /* 0x002fea000383ffff */
[----:B------:R-:W-:Y:S05]  /*10ca0*/  BRA `(.L_x_442) ;  /* 0xfffffff800f87947 */ /* 0x000fea000383ffff */
.L_x_431:
[----:B0-----:R0:W1:Y:S02]  /*10cb0*/  SYNCS.PHASECHK.TRANS64.TRYWAIT P0, [R6+URZ], R5 ;  /* 0x00000005060075a7 */ /* 0x001064000800017f */
[----:B-1----:R-:W-:Y:S05]  /*10cc0*/  @!P0 NANOSLEEP.SYNCS 0x989680 ;  /* 0x009896800000895d */ /* 0x002fea0003900000 */
[----:B------:R-:W1:Y:S02]  /*10cd0*/  @!P0 SYNCS.PHASECHK.TRANS64 P0, [R6+URZ], R5 ;  /* 0x00000005060085a7 */ /* 0x000e64000800007f */
[----:B-1----:R-:W-:Y:S05]  /*10ce0*/  @!P0 BRA `(.L_x_431) ;  /* 0xfffffffc00f08947 */ /* 0x002fea000383ffff */
[----:B------:R-:W-:Y:S05]  /*10cf0*/  BRA `(.L_x_443) ;  /* 0xfffffffc00087947 */ /* 0x000fea000383ffff */
.L_x_432:
[----:B-1----:R1:W2:Y:S02]  /*10d00*/  SYNCS.PHASECHK.TRANS64.TRYWAIT P0, [R9+URZ], R4 ;  /* 0x00000004090075a7 */ /* 0x0022a4000800017f */
[----:B--2---:R-:W-:Y:S05]  /*10d10*/  @!P0 NANOSLEEP.SYNCS 0x989680 ;  /* 0x009896800000895d */ /* 0x004fea0003900000 */
[----:B------:R-:W2:Y:S02]  /*10d20*/  @!P0 SYNCS.PHASECHK.TRANS64 P0, [R9+URZ], R4 ;  /* 0x00000004090085a7 */ /* 0x000ea4000800007f */
[----:B--2---:R-:W-:Y:S05]  /*10d30*/  @!P0 BRA `(.L_x_432) ;  /* 0xfffffffc00f08947 */ /* 0x004fea000383ffff */
[----:B------:R-:W-:Y:S05]  /*10d40*/  BRA `(.L_x_444) ;  /* 0xfffffffc00107947 */ /* 0x000fea000383ffff */
.L_x_445:
[----:B------:R-:W-:-:S00]  /*10d50*/  BRA `(.L_x_445) ;  /* 0xfffffffc00fc7947 */ /* 0x000fc0000383ffff */
[----:B------:R-:W-:-:S00]  /*10d60*/  NOP ;  /* 0x0000000000007918 */ /* 0x000fc00000000000 */
        /* <DEDUP_REMOVED lines=9> */
.L_x_446:


//--------------------- .nv.global.init           --------------------------
	.section	.nv.global.init,"aw",@progbits
.nv.global.init:
	.type		$str$22,@object
	.size		$str$22,($str$23 - $str$22)
$str$22:
        /*0000*/ 	.byte	0x6b, 0x5f, 0x74, 0x69, 0x6c, 0x65, 0x5f, 0x63, 0x6f, 0x75, 0x6e, 0x74, 0x20, 0x3e, 0x3d, 0x20
        /*0010*/ 	.byte	0x31, 0x00
	.type		$str$23,@object
	.size		$str$23,(__unnamed_1 - $str$23)
$str$23:
        /*0012*/ 	.byte	0x2f, 0x74, 0x6d, 0x70, 0x2f, 0x63, 0x75, 0x74, 0x6c, 0x61, 0x73, 0x73, 0x5f, 0x73, 0x77, 0x65
        /*0022*/ 	.byte	0x65, 0x70, 0x5f, 0x73, 0x72, 0x63, 0x2f, 0x69, 0x6e, 0x63, 0x6c, 0x75, 0x64, 0x65, 0x2f, 0x63
        /*0032*/ 	.byte	0x75, 0x74, 0x6c, 0x61, 0x73, 0x73, 0x2f, 0x67, 0x65, 0x6d, 0x6d, 0x2f, 0x63, 0x6f, 0x6c, 0x6c
        /*0042*/ 	.byte	0x65, 0x63, 0x74, 0x69, 0x76, 0x65, 0x2f, 0x73, 0x6d, 0x39, 0x30, 0x5f, 0x6d, 0x6d, 0x61, 0x5f
        /*0052*/ 	.byte	0x74, 0x6d, 0x61, 0x5f, 0x67, 0x6d, 0x6d, 0x61, 0x5f, 0x73, 0x73, 0x5f, 0x77, 0x61, 0x72, 0x70
        /*0062*/ 	.byte	0x73, 0x70, 0x65, 0x63, 0x69, 0x61, 0x6c, 0x69, 0x7a, 0x65, 0x64, 0x2e, 0x68, 0x70, 0x70, 0x00
	.type		__unnamed_1,@object
	.size		__unnamed_1,(.L_0 - __unnamed_1)
__unnamed_1:
        /*0072*/ 	.byte	0x76, 0x6f, 0x69, 0x64, 0x20, 0x63, 0x75, 0x74, 0x6c, 0x61, 0x73, 0x73, 0x3a, 0x3a, 0x67, 0x65
        /* <DEDUP_REMOVED lines=179> */
        /*0bb2*/ 	.byte	0x3a, 0x69, 0x64, 0x65, 0x6e, 0x74, 0x69, 0x74, 0x79, 0x5d, 0x00
.L_0:


//--------------------- .nv.shared._ZN7cutlass13device_kernelINS_4gemm6kernel13GemmUniversalIN4cute5tupleIJiiiiEEENS1_10collective13CollectiveMmaINS1_34MainloopSm90TmaGmmaWarpSpecializedILi5ENS5_IJNS4_1CILi1EEESB_SB_EEENS1_35KernelTmaWarpSpecializedCooperativeEEENS5_IJNSA_ILi512EEENSA_ILi96EEENSA_ILi32EEEEEENS_6half_tENS5_IJlSB_lEEESJ_SK_NS4_8TiledMMAINS4_8MMA_AtomIJNS4_4SM904GMMA25MMA_64x96x16_F32F16F16_SSILNSO_5MajorE0ELSQ_0ELNSO_7ScaleInE1ELSR_1EEEEEENS4_6LayoutINS5_IJNSA_ILi2EEESB_SB_EEENS5_IJSB_NSA_ILi0EEESX_EEEEENS5_IJNS4_10UnderscoreES10_S10_EEEEENS4_13SM90_TMA_LOADENS4_14ComposedLayoutINS4_7SwizzleILi2ELi4ELi3EEENS4_18smem_ptr_flag_bitsILi16EEENSU_INS5_IJNSA_ILi8EEESH_EEENS5_IJSH_SB_EEEEEEEvNS4_8identityES13_S1D_vS1E_EENS_8epilogue10collective6detail29Sm90TmaWarpSpecializedAdapterINS1H_15DefaultEpilogueISJ_SK_SK_NS1G_6thread17LinearCombinationISJ_Li1EffLNS1L_9ScaleType4KindE0ELNS_15FloatRoundStyleE2ESJ_EENS1_15EpilogueDefaultEEEEEvvEEEEvNT_6ParamsE --------------------------
	.section	.nv.shared._ZN7cutlass13device_kernelINS_4gemm6kernel13GemmUniversalIN4cute5tupleIJiiiiEEENS1_10collective13CollectiveMmaINS1_34MainloopSm90TmaGmmaWarpSpecializedILi5ENS5_IJNS4_1CILi1EEESB_SB_EEENS1_35KernelTmaWarpSpecializedCooperativeEEENS5_IJNSA_ILi512EEENSA_ILi96EEENSA_ILi32EEEEEENS_6half_tENS5_IJlSB_lEEESJ_SK_NS4_8TiledMMAINS4_8MMA_AtomIJNS4_4SM904GMMA25MMA_64x96x16_F32F16F16_SSILNSO_5MajorE0ELSQ_0ELNSO_7ScaleInE1ELSR_1EEEEEENS4_6LayoutINS5_IJNSA_ILi2EEESB_SB_EEENS5_IJSB_NSA_ILi0EEESX_EEEEENS5_IJNS4_10UnderscoreES10_S10_EEEEENS4_13SM90_TMA_LOADENS4_14ComposedLayoutINS4_7SwizzleILi2ELi4ELi3EEENS4_18smem_ptr_flag_bitsILi16EEENSU_INS5_IJNSA_ILi8EEESH_EEENS5_IJSH_SB_EEEEEEEvNS4_8identityES13_S1D_vS1E_EENS_8epilogue10collective6detail29Sm90TmaWarpSpecializedAdapterINS1H_15DefaultEpilogueISJ_SK_SK_NS1G_6thread17LinearCombinationISJ_Li1EffLNS1L_9ScaleType4KindE0ELNS_15FloatRoundStyleE2ESJ_EENS1_15EpilogueDefaultEEEEEvvEEEEvNT_6ParamsE,"aw",@nobits
	.sectionflags	@""
	.align	16
	.zero		1024


//--------------------- .nv.shared.reserved.0     --------------------------
	.section	.nv.shared.reserved.0,"aw",@nobits
	.weak		__nv_reservedSMEM_offset_0_alias
	.size		__nv_reservedSMEM_offset_0_alias, 0, 0
	.other		__nv_reservedSMEM_offset_0_alias,@"STO_CUDA_RESERVED_SHARED STV_DEFAULT"
__nv_reservedSMEM_offset_0_alias:
	.zero		0


//--------------------- .nv.global                --------------------------
	.section	.nv.global,"aw",@nobits
.nv.global:
	.type		_ZN40_INTERNAL_899dacd7_4_k_cu_6de0cfc6_118464cute1_E,@object
	.size		_ZN40_INTERNAL_899dacd7_4_k_cu_6de0cfc6_118464cute1_E,(_ZN40_INTERNAL_899dacd7_4_k_cu_6de0cfc6_118464cuda3std3__45__cpo6cbeginE - _ZN40_INTERNAL_899dacd7_4_k_cu_6de0cfc6_118464cute1_E)
_ZN40_INTERNAL_899dacd7_4_k_cu_6de0cfc6_118464cute1_E:
	.zero		1
	.type		_ZN40_INTERNAL_899dacd7_4_k_cu_6de0cfc6_118464cuda3std3__45__cpo6cbeginE,@object
	.size		_ZN40_INTERNAL_899dacd7_4_k_cu_6de0cfc6_118464cuda3std3__45__cpo6cbeginE,(_ZN40_INTERNAL_899dacd7_4_k_cu_6de0cfc6_118464cuda3std3__48in_placeE - _ZN40_INTERNAL_899dacd7_4_k_cu_6de0cfc6_118464cuda3std3__45__cpo6cbeginE)
_ZN40_INTERNAL_899dacd7_4_k_cu_6de0cfc6_118464cuda3std3__45__cpo6cbeginE:
	.zero		1
	.type		_ZN40_INTERNAL_899dacd7_4_k_cu_6de0cfc6_118464cuda3std3__48in_placeE,@object
	.size		_ZN40_INTERNAL_899dacd7_4_k_cu_6de0cfc6_118464cuda3std3__48in_placeE,(_ZN40_INTERNAL_899dacd7_4_k_cu_6de0cfc6_118464cuda3std6ranges3__45__cpo9iter_moveE - _ZN40_INTERNAL_899dacd7_4_k_cu_6de0cfc6_118464cuda3std3__48in_placeE)
_ZN40_INTERNAL_899dacd7_4_k_cu_6de0cfc6_118464cuda3std3__48in_placeE:
	.zero		1
	.type		_ZN40_INTERNAL_899dacd7_4_k_cu_6de0cfc6_118464cuda3std6ranges3__45__cpo9iter_moveE,@object
	.size		_ZN40_INTERNAL_899dacd7_4_k_cu_6de0cfc6_118464cuda3std6ranges3__45__cpo9iter_moveE,(_ZN40_INTERNAL_899dacd7_4_k_cu_6de0cfc6_118464cuda3std3__45__cpo5beginE - _ZN40_INTERNAL_899dacd7_4_k_cu_6de0cfc6_118464cuda3std6ranges3__45__cpo9iter_moveE)
_ZN40_INTERNAL_899dacd7_4_k_cu_6de0cfc6_118464cuda3std6ranges3__45__cpo9iter_moveE:
	.zero		1
	.type		_ZN40_INTERNAL_899dacd7_4_k_cu_6de0cfc6_118464cuda3std3__45__cpo5beginE,@object
	.size		_ZN40_INTERNAL_899dacd7_4_k_cu_6de0cfc6_118464cuda3std3__45__cpo5beginE,(_ZN40_INTERNAL_899dacd7_4_k_cu_6de0cfc6_118464cuda3std3__442_GLOBAL__N__899dacd7_4_k_cu_6de0cfc6_118466ignoreE - _ZN40_INTERNAL_899dacd7_4_k_cu_6de0cfc6_118464cuda3std3__45__cpo5beginE)
_ZN40_INTERNAL_899dacd7_4_k_cu_6de0cfc6_118464cuda3std3__45__cpo5beginE:
	.zero		1
	.type		_ZN40_INTERNAL_899dacd7_4_k_cu_6de0cfc6_118464cuda3std3__442_GLOBAL__N__899dacd7_4_k_cu_6de0cfc6_118466ignoreE,@object
	.size		_ZN40_INTERNAL_899dacd7_4_k_cu_6de0cfc6_118464cuda3std3__442_GLOBAL__N__899dacd7_4_k_cu_6de0cfc6_118466ignoreE,(_ZN40_INTERNAL_899dacd7_4_k_cu_6de0cfc6_118464cute7productE - _ZN40_INTERNAL_899dacd7_4_k_cu_6de0cfc6_118464cuda3std3__442_GLOBAL__N__899dacd7_4_k_cu_6de0cfc6_118466ignoreE)
_ZN40_INTERNAL_899dacd7_4_k_cu_6de0cfc6_118464cuda3std3__442_GLOBAL__N__899dacd7_4_k_cu_6de0cfc6_118466ignoreE:
	.zero		1
	.type		_ZN40_INTERNAL_899dacd7_4_k_cu_6de0cfc6_118464cute7productE,@object
	.size		_ZN40_INTERNAL_899dacd7_4_k_cu_6de0cfc6_118464cute7productE,(_ZN40_INTERNAL_899dacd7_4_k_cu_6de0cfc6_118464cuda3std3__45__cpo3endE - _ZN40_INTERNAL_899dacd7_4_k_cu_6de0cfc6_118464cute7productE)
_ZN40_INTERNAL_899dacd7_4_k_cu_6de0cfc6_118464cute7productE:
	.zero		1
	.type		_ZN40_INTERNAL_899dacd7_4_k_cu_6de0cfc6_118464cuda3std3__45__cpo3endE,@object
	.size		_ZN40_INTERNAL_899dacd7_4_k_cu_6de0cfc6_118464cuda3std3__45__cpo3endE,(_ZN40_INTERNAL_899dacd7_4_k_cu_6de0cfc6_118464cuda3std3__419piecewise_constructE - _ZN40_INTERNAL_899dacd7_4_k_cu_6de0cfc6_118464cuda3std3__45__cpo3endE)
_ZN40_INTERNAL_899dacd7_4_k_cu_6de0cfc6_118464cuda3std3__45__cpo3endE:
	.zero		1
	.type		_ZN40_INTERNAL_899dacd7_4_k_cu_6de0cfc6_118464cuda3std3__419piecewise_constructE,@object
	.size		_ZN40_INTERNAL_899dacd7_4_k_cu_6de0cfc6_118464cuda3std3__419piecewise_constructE,(_ZN40_INTERNAL_899dacd7_4_k_cu_6de0cfc6_118464cuda3std3__45__cpo4cendE - _ZN40_INTERNAL_899dacd7_4_k_cu_6de0cfc6_118464cuda3std3__419piecewise_constructE)
_ZN40_INTERNAL_899dacd7_4_k_cu_6de0cfc6_118464cuda3std3__419piecewise_constructE:
	.zero		1
	.type		_ZN40_INTERNAL_899dacd7_4_k_cu_6de0cfc6_118464cuda3std3__45__cpo4cendE,@object
	.size		_ZN40_INTERNAL_899dacd7_4_k_cu_6de0cfc6_118464cuda3std3__45__cpo4cendE,(_ZN40_INTERNAL_899dacd7_4_k_cu_6de0cfc6_118464cuda3std6ranges3__45__cpo4swapE - _ZN40_INTERNAL_899dacd7_4_k_cu_6de0cfc6_118464cuda3std3__45__cpo4cendE)
_ZN40_INTERNAL_899dacd7_4_k_cu_6de0cfc6_118464cuda3std3__45__cpo4cendE:
	.zero		1
	.type		_ZN40_INTERNAL_899dacd7_4_k_cu_6de0cfc6_118464cuda3std6ranges3__45__cpo4swapE,@object
	.size		_ZN40_INTERNAL_899dacd7_4_k_cu_6de0cfc6_118464cuda3std6ranges3__45__cpo4swapE,(.L_8 - _ZN40_INTERNAL_899dacd7_4_k_cu_6de0cfc6_118464cuda3std6ranges3__45__cpo4swapE)
_ZN40_INTERNAL_899dacd7_4_k_cu_6de0cfc6_118464cuda3std6ranges3__45__cpo4swapE:
	.zero		1
.L_8:


//--------------------- .nv.constant0._ZN7cutlass13device_kernelINS_4gemm6kernel13GemmUniversalIN4cute5tupleIJiiiiEEENS1_10collective13CollectiveMmaINS1_34MainloopSm90TmaGmmaWarpSpecializedILi5ENS5_IJNS4_1CILi1EEESB_SB_EEENS1_35KernelTmaWarpSpecializedCooperativeEEENS5_IJNSA_ILi512EEENSA_ILi96EEENSA_ILi32EEEEEENS_6half_tENS5_IJlSB_lEEESJ_SK_NS4_8TiledMMAINS4_8MMA_AtomIJNS4_4SM904GMMA25MMA_64x96x16_F32F16F16_SSILNSO_5MajorE0ELSQ_0ELNSO_7ScaleInE1ELSR_1EEEEEENS4_6LayoutINS5_IJNSA_ILi2EEESB_SB_EEENS5_IJSB_NSA_ILi0EEESX_EEEEENS5_IJNS4_10UnderscoreES10_S10_EEEEENS4_13SM90_TMA_LOADENS4_14ComposedLayoutINS4_7SwizzleILi2ELi4ELi3EEENS4_18smem_ptr_flag_bitsILi16EEENSU_INS5_IJNSA_ILi8EEESH_EEENS5_IJSH_SB_EEEEEEEvNS4_8identityES13_S1D_vS1E_EENS_8epilogue10collective6detail29Sm90TmaWarpSpecializedAdapterINS1H_15DefaultEpilogueISJ_SK_SK_NS1G_6thread17LinearCombinationISJ_Li1EffLNS1L_9ScaleType4KindE0ELNS_15FloatRoundStyleE2ESJ_EENS1_15EpilogueDefaultEEEEEvvEEEEvNT_6ParamsE --------------------------
	.section	.nv.constant0._ZN7cutlass13device_kernelINS_4gemm6kernel13GemmUniversalIN4cute5tupleIJiiiiEEENS1_10collective13CollectiveMmaINS1_34MainloopSm90TmaGmmaWarpSpecializedILi5ENS5_IJNS4_1CILi1EEESB_SB_EEENS1_35KernelTmaWarpSpecializedCooperativeEEENS5_IJNSA_ILi512EEENSA_ILi96EEENSA_ILi32EEEEEENS_6half_tENS5_IJlSB_lEEESJ_SK_NS4_8TiledMMAINS4_8MMA_AtomIJNS4_4SM904GMMA25MMA_64x96x16_F32F16F16_SSILNSO_5MajorE0ELSQ_0ELNSO_7ScaleInE1ELSR_1EEEEEENS4_6LayoutINS5_IJNSA_ILi2EEESB_SB_EEENS5_IJSB_NSA_ILi0EEESX_EEEEENS5_IJNS4_10UnderscoreES10_S10_EEEEENS4_13SM90_TMA_LOADENS4_14ComposedLayoutINS4_7SwizzleILi2ELi4ELi3EEENS4_18smem_ptr_flag_bitsILi16EEENSU_INS5_IJNSA_ILi8EEESH_EEENS5_IJSH_SB_EEEEEEEvNS4_8identityES13_S1D_vS1E_EENS_8epilogue10collective6detail29Sm90TmaWarpSpecializedAdapterINS1H_15DefaultEpilogueISJ_SK_SK_NS1G_6thread17LinearCombinationISJ_Li1EffLNS1L_9ScaleType4KindE0ELNS_15FloatRoundStyleE2ESJ_EENS1_15EpilogueDefaultEEEEEvvEEEEvNT_6ParamsE,"a",@progbits
	.sectionflags	@""
	.align	4
.nv.constant0._ZN7cutlass13device_kernelINS_4gemm6kernel13GemmUniversalIN4cute5tupleIJiiiiEEENS1_10collective13CollectiveMmaINS1_34MainloopSm90TmaGmmaWarpSpecializedILi5ENS5_IJNS4_1CILi1EEESB_SB_EEENS1_35KernelTmaWarpSpecializedCooperativeEEENS5_IJNSA_ILi512EEENSA_ILi96EEENSA_ILi32EEEEEENS_6half_tENS5_IJlSB_lEEESJ_SK_NS4_8TiledMMAINS4_8MMA_AtomIJNS4_4SM904GMMA25MMA_64x96x16_F32F16F16_SSILNSO_5MajorE0ELSQ_0ELNSO_7ScaleInE1ELSR_1EEEEEENS4_6LayoutINS5_IJNSA_ILi2EEESB_SB_EEENS5_IJSB_NSA_ILi0EEESX_EEEEENS5_IJNS4_10UnderscoreES10_S10_EEEEENS4_13SM90_TMA_LOADENS4_14ComposedLayoutINS4_7SwizzleILi2ELi4ELi3EEENS4_18smem_ptr_flag_bitsILi16EEENSU_INS5_IJNSA_ILi8EEESH_EEENS5_IJSH_SB_EEEEEEEvNS4_8identityES13_S1D_vS1E_EENS_8epilogue10collective6detail29Sm90TmaWarpSpecializedAdapterINS1H_15DefaultEpilogueISJ_SK_SK_NS1G_6thread17LinearCombinationISJ_Li1EffLNS1L_9ScaleType4KindE0ELNS_15FloatRoundStyleE2ESJ_EENS1_15EpilogueDefaultEEEEEvvEEEEvNT_6ParamsE:
	.zero		1664


//--------------------- SYMBOLS --------------------------

	.type		.nv.reservedSmem.offset0,@object
	.size		.nv.reservedSmem.offset0,0x4
	.type		__assertfail,@function
